//
// Generated by NVIDIA NVVM Compiler
//
// Compiler Build ID: CL-36424714
// Cuda compilation tools, release 13.0, V13.0.88
// Based on NVVM 20.0.0
//

.version 9.0
.target sm_100
.address_size 64

	// .globl	_Z9C_ComputePiS_S_

.visible .entry _Z9C_ComputePiS_S_(
	.param .u64 .ptr .align 1 _Z9C_ComputePiS_S__param_0,
	.param .u64 .ptr .align 1 _Z9C_ComputePiS_S__param_1,
	.param .u64 .ptr .align 1 _Z9C_ComputePiS_S__param_2
)
{
	.reg .pred 	%p<18>;
	.reg .b32 	%r<48>;
	.reg .b64 	%rd<19>;

	ld.param.u64 	%rd8, [_Z9C_ComputePiS_S__param_0];
	ld.param.u64 	%rd9, [_Z9C_ComputePiS_S__param_1];
	ld.param.u64 	%rd7, [_Z9C_ComputePiS_S__param_2];
	cvta.to.global.u64 	%rd10, %rd9;
	cvta.to.global.u64 	%rd11, %rd8;
	mov.u32 	%r1, %tid.x;
	add.s64 	%rd18, %rd11, 16;
	mul.wide.u32 	%rd12, %r1, 4;
	add.s64 	%rd13, %rd12, %rd10;
	add.s64 	%rd17, %rd13, 160000;
	mov.b32 	%r46, 0;
	mov.u32 	%r47, %r46;
$L__BB0_1:
	ld.global.u32 	%r7, [%rd18+-16];
	ld.global.u32 	%r8, [%rd17+-160000];
	setp.lt.s32 	%p1, %r7, %r8;
	setp.gt.s32 	%p2, %r7, %r8;
	selp.b32 	%r9, 1, 0, %p2;
	selp.b32 	%r10, -1, %r9, %p1;
	add.s32 	%r11, %r10, %r47;
	ld.global.u32 	%r12, [%rd18+-12];
	ld.global.u32 	%r13, [%rd17+-120000];
	setp.lt.s32 	%p3, %r12, %r13;
	setp.gt.s32 	%p4, %r12, %r13;
	selp.b32 	%r14, 1, 0, %p4;
	selp.b32 	%r15, -1, %r14, %p3;
	add.s32 	%r16, %r15, %r11;
	ld.global.u32 	%r17, [%rd18+-8];
	ld.global.u32 	%r18, [%rd17+-80000];
	setp.lt.s32 	%p5, %r17, %r18;
	setp.gt.s32 	%p6, %r17, %r18;
	selp.b32 	%r19, 1, 0, %p6;
	selp.b32 	%r20, -1, %r19, %p5;
	add.s32 	%r21, %r20, %r16;
	ld.global.u32 	%r22, [%rd18+-4];
	ld.global.u32 	%r23, [%rd17+-40000];
	setp.lt.s32 	%p7, %r22, %r23;
	setp.gt.s32 	%p8, %r22, %r23;
	selp.b32 	%r24, 1, 0, %p8;
	selp.b32 	%r25, -1, %r24, %p7;
	add.s32 	%r26, %r25, %r21;
	ld.global.u32 	%r27, [%rd18];
	ld.global.u32 	%r28, [%rd17];
	setp.lt.s32 	%p9, %r27, %r28;
	setp.gt.s32 	%p10, %r27, %r28;
	selp.b32 	%r29, 1, 0, %p10;
	selp.b32 	%r30, -1, %r29, %p9;
	add.s32 	%r31, %r30, %r26;
	ld.global.u32 	%r32, [%rd18+4];
	ld.global.u32 	%r33, [%rd17+40000];
	setp.lt.s32 	%p11, %r32, %r33;
	setp.gt.s32 	%p12, %r32, %r33;
	selp.b32 	%r34, 1, 0, %p12;
	selp.b32 	%r35, -1, %r34, %p11;
	add.s32 	%r36, %r35, %r31;
	ld.global.u32 	%r37, [%rd18+8];
	ld.global.u32 	%r38, [%rd17+80000];
	setp.lt.s32 	%p13, %r37, %r38;
	setp.gt.s32 	%p14, %r37, %r38;
	selp.b32 	%r39, 1, 0, %p14;
	selp.b32 	%r40, -1, %r39, %p13;
	add.s32 	%r41, %r40, %r36;
	ld.global.u32 	%r42, [%rd18+12];
	ld.global.u32 	%r43, [%rd17+120000];
	setp.lt.s32 	%p15, %r42, %r43;
	setp.gt.s32 	%p16, %r42, %r43;
	selp.b32 	%r44, 1, 0, %p16;
	selp.b32 	%r45, -1, %r44, %p15;
	add.s32 	%r47, %r45, %r41;
	add.s32 	%r46, %r46, 8;
	add.s64 	%rd18, %rd18, 32;
	add.s64 	%rd17, %rd17, 320000;
	setp.ne.s32 	%p17, %r46, 10000;
	@%p17 bra 	$L__BB0_1;
	cvta.to.global.u64 	%rd14, %rd7;
	add.s64 	%rd16, %rd14, %rd12;
	st.global.u32 	[%rd16], %r47;
	ret;

}
	// .globl	_Z9X_ComputePiS_
.visible .entry _Z9X_ComputePiS_(
	.param .u64 .ptr .align 1 _Z9X_ComputePiS__param_0,
	.param .u64 .ptr .align 1 _Z9X_ComputePiS__param_1
)
{
	.reg .pred 	%p<18>;
	.reg .b32 	%r<40>;
	.reg .b64 	%rd<13>;

	ld.param.u64 	%rd5, [_Z9X_ComputePiS__param_0];
	ld.param.u64 	%rd4, [_Z9X_ComputePiS__param_1];
	cvta.to.global.u64 	%rd6, %rd5;
	mov.u32 	%r1, %tid.x;
	mul.wide.u32 	%rd7, %r1, 4;
	add.s64 	%rd8, %rd7, %rd6;
	add.s64 	%rd12, %rd8, 160000;
	mov.b32 	%r38, 0;
	mov.u32 	%r39, %r38;
$L__BB1_1:
	ld.global.u32 	%r7, [%rd12+-160000];
	setp.eq.s32 	%p1, %r7, 0;
	setp.lt.s32 	%p2, %r7, 1;
	selp.b32 	%r8, -1, 1, %p2;
	selp.b32 	%r9, 0, %r8, %p1;
	add.s32 	%r10, %r39, %r9;
	ld.global.u32 	%r11, [%rd12+-120000];
	setp.eq.s32 	%p3, %r11, 0;
	setp.lt.s32 	%p4, %r11, 1;
	selp.b32 	%r12, -1, 1, %p4;
	selp.b32 	%r13, 0, %r12, %p3;
	add.s32 	%r14, %r10, %r13;
	ld.global.u32 	%r15, [%rd12+-80000];
	setp.eq.s32 	%p5, %r15, 0;
	setp.lt.s32 	%p6, %r15, 1;
	selp.b32 	%r16, -1, 1, %p6;
	selp.b32 	%r17, 0, %r16, %p5;
	add.s32 	%r18, %r14, %r17;
	ld.global.u32 	%r19, [%rd12+-40000];
	setp.eq.s32 	%p7, %r19, 0;
	setp.lt.s32 	%p8, %r19, 1;
	selp.b32 	%r20, -1, 1, %p8;
	selp.b32 	%r21, 0, %r20, %p7;
	add.s32 	%r22, %r18, %r21;
	ld.global.u32 	%r23, [%rd12];
	setp.eq.s32 	%p9, %r23, 0;
	setp.lt.s32 	%p10, %r23, 1;
	selp.b32 	%r24, -1, 1, %p10;
	selp.b32 	%r25, 0, %r24, %p9;
	add.s32 	%r26, %r22, %r25;
	ld.global.u32 	%r27, [%rd12+40000];
	setp.eq.s32 	%p11, %r27, 0;
	setp.lt.s32 	%p12, %r27, 1;
	selp.b32 	%r28, -1, 1, %p12;
	selp.b32 	%r29, 0, %r28, %p11;
	add.s32 	%r30, %r26, %r29;
	ld.global.u32 	%r31, [%rd12+80000];
	setp.eq.s32 	%p13, %r31, 0;
	setp.lt.s32 	%p14, %r31, 1;
	selp.b32 	%r32, -1, 1, %p14;
	selp.b32 	%r33, 0, %r32, %p13;
	add.s32 	%r34, %r30, %r33;
	ld.global.u32 	%r35, [%rd12+120000];
	setp.eq.s32 	%p15, %r35, 0;
	setp.lt.s32 	%p16, %r35, 1;
	selp.b32 	%r36, -1, 1, %p16;
	selp.b32 	%r37, 0, %r36, %p15;
	add.s32 	%r39, %r34, %r37;
	add.s32 	%r38, %r38, 8;
	add.s64 	%rd12, %rd12, 320000;
	setp.ne.s32 	%p17, %r38, 10000;
	@%p17 bra 	$L__BB1_1;
	cvta.to.global.u64 	%rd9, %rd4;
	add.s64 	%rd11, %rd9, %rd7;
	st.global.u32 	[%rd11], %r39;
	ret;

}
	// .globl	_Z9W_ComputePiS_
.visible .entry _Z9W_ComputePiS_(
	.param .u64 .ptr .align 1 _Z9W_ComputePiS__param_0,
	.param .u64 .ptr .align 1 _Z9W_ComputePiS__param_1
)
{
	.reg .pred 	%p<34>;
	.reg .b32 	%r<72>;
	.reg .b64 	%rd<13>;

	ld.param.u64 	%rd5, [_Z9W_ComputePiS__param_0];
	ld.param.u64 	%rd4, [_Z9W_ComputePiS__param_1];
	cvta.to.global.u64 	%rd6, %rd5;
	mov.u32 	%r1, %tid.x;
	mul.wide.u32 	%rd7, %r1, 40000;
	add.s64 	%rd8, %rd7, %rd6;
	add.s64 	%rd12, %rd8, 32;
	mov.b32 	%r70, 0;
	mov.u32 	%r71, %r70;
$L__BB2_1:
	ld.global.u32 	%r7, [%rd12+-32];
	setp.eq.s32 	%p1, %r7, 0;
	setp.lt.s32 	%p2, %r7, 1;
	selp.b32 	%r8, -1, 1, %p2;
	selp.b32 	%r9, 0, %r8, %p1;
	add.s32 	%r10, %r71, %r9;
	ld.global.u32 	%r11, [%rd12+-28];
	setp.eq.s32 	%p3, %r11, 0;
	setp.lt.s32 	%p4, %r11, 1;
	selp.b32 	%r12, -1, 1, %p4;
	selp.b32 	%r13, 0, %r12, %p3;
	add.s32 	%r14, %r10, %r13;
	ld.global.u32 	%r15, [%rd12+-24];
	setp.eq.s32 	%p5, %r15, 0;
	setp.lt.s32 	%p6, %r15, 1;
	selp.b32 	%r16, -1, 1, %p6;
	selp.b32 	%r17, 0, %r16, %p5;
	add.s32 	%r18, %r14, %r17;
	ld.global.u32 	%r19, [%rd12+-20];
	setp.eq.s32 	%p7, %r19, 0;
	setp.lt.s32 	%p8, %r19, 1;
	selp.b32 	%r20, -1, 1, %p8;
	selp.b32 	%r21, 0, %r20, %p7;
	add.s32 	%r22, %r18, %r21;
	ld.global.u32 	%r23, [%rd12+-16];
	setp.eq.s32 	%p9, %r23, 0;
	setp.lt.s32 	%p10, %r23, 1;
	selp.b32 	%r24, -1, 1, %p10;
	selp.b32 	%r25, 0, %r24, %p9;
	add.s32 	%r26, %r22, %r25;
	ld.global.u32 	%r27, [%rd12+-12];
	setp.eq.s32 	%p11, %r27, 0;
	setp.lt.s32 	%p12, %r27, 1;
	selp.b32 	%r28, -1, 1, %p12;
	selp.b32 	%r29, 0, %r28, %p11;
	add.s32 	%r30, %r26, %r29;
	ld.global.u32 	%r31, [%rd12+-8];
	setp.eq.s32 	%p13, %r31, 0;
	setp.lt.s32 	%p14, %r31, 1;
	selp.b32 	%r32, -1, 1, %p14;
	selp.b32 	%r33, 0, %r32, %p13;
	add.s32 	%r34, %r30, %r33;
	ld.global.u32 	%r35, [%rd12+-4];
	setp.eq.s32 	%p15, %r35, 0;
	setp.lt.s32 	%p16, %r35, 1;
	selp.b32 	%r36, -1, 1, %p16;
	selp.b32 	%r37, 0, %r36, %p15;
	add.s32 	%r38, %r34, %r37;
	ld.global.u32 	%r39, [%rd12];
	setp.eq.s32 	%p17, %r39, 0;
	setp.lt.s32 	%p18, %r39, 1;
	selp.b32 	%r40, -1, 1, %p18;
	selp.b32 	%r41, 0, %r40, %p17;
	add.s32 	%r42, %r38, %r41;
	ld.global.u32 	%r43, [%rd12+4];
	setp.eq.s32 	%p19, %r43, 0;
	setp.lt.s32 	%p20, %r43, 1;
	selp.b32 	%r44, -1, 1, %p20;
	selp.b32 	%r45, 0, %r44, %p19;
	add.s32 	%r46, %r42, %r45;
	ld.global.u32 	%r47, [%rd12+8];
	setp.eq.s32 	%p21, %r47, 0;
	setp.lt.s32 	%p22, %r47, 1;
	selp.b32 	%r48, -1, 1, %p22;
	selp.b32 	%r49, 0, %r48, %p21;
	add.s32 	%r50, %r46, %r49;
	ld.global.u32 	%r51, [%rd12+12];
	setp.eq.s32 	%p23, %r51, 0;
	setp.lt.s32 	%p24, %r51, 1;
	selp.b32 	%r52, -1, 1, %p24;
	selp.b32 	%r53, 0, %r52, %p23;
	add.s32 	%r54, %r50, %r53;
	ld.global.u32 	%r55, [%rd12+16];
	setp.eq.s32 	%p25, %r55, 0;
	setp.lt.s32 	%p26, %r55, 1;
	selp.b32 	%r56, -1, 1, %p26;
	selp.b32 	%r57, 0, %r56, %p25;
	add.s32 	%r58, %r54, %r57;
	ld.global.u32 	%r59, [%rd12+20];
	setp.eq.s32 	%p27, %r59, 0;
	setp.lt.s32 	%p28, %r59, 1;
	selp.b32 	%r60, -1, 1, %p28;
	selp.b32 	%r61, 0, %r60, %p27;
	add.s32 	%r62, %r58, %r61;
	ld.global.u32 	%r63, [%rd12+24];
	setp.eq.s32 	%p29, %r63, 0;
	setp.lt.s32 	%p30, %r63, 1;
	selp.b32 	%r64, -1, 1, %p30;
	selp.b32 	%r65, 0, %r64, %p29;
	add.s32 	%r66, %r62, %r65;
	ld.global.u32 	%r67, [%rd12+28];
	setp.eq.s32 	%p31, %r67, 0;
	setp.lt.s32 	%p32, %r67, 1;
	selp.b32 	%r68, -1, 1, %p32;
	selp.b32 	%r69, 0, %r68, %p31;
	add.s32 	%r71, %r66, %r69;
	add.s32 	%r70, %r70, 16;
	add.s64 	%rd12, %rd12, 64;
	setp.ne.s32 	%p33, %r70, 10000;
	@%p33 bra 	$L__BB2_1;
	cvta.to.global.u64 	%rd9, %rd4;
	mul.wide.u32 	%rd10, %r1, 4;
	add.s64 	%rd11, %rd9, %rd10;
	st.global.u32 	[%rd11], %r71;
	ret;

}


// ===== COMPILED SASS (sm_100) =====

	.target	sm_100

	.elftype	@"ET_EXEC"


//--------------------- .note.nv.tkinfo           --------------------------
	.section	.note.nv.tkinfo,"",@"SHT_NOTE"
	.sectionflags	@"SHF_NOTE_NV_TKINFO"
	.tkinfo
        /*0018*/ 	.word	0x00000002
        /*0030*/ 	.string	""
        /*0030*/ 	.string	"ptxas"
        /*0030*/ 	.string	"Cuda compilation tools, release 13.0, V13.0.88"
        /*0030*/ 	.string	"Build cuda_13.0.r13.0/compiler.36424714_0"
        /*0030*/ 	.string	"-arch sm_100 -m 64 "



//--------------------- .note.nv.cuinfo           --------------------------
	.section	.note.nv.cuinfo,"",@"SHT_NOTE"
	.sectionflags	@"SHF_NOTE_NV_CUINFO"
        /*0018*/ 	.short	0x0002
        /*001a*/ 	.short	0x0064
        /*001c*/ 	.short	0x0082
	.zero		2


//--------------------- .nv.info                  --------------------------
	.section	.nv.info,"",@"SHT_CUDA_INFO"
	.align	4


	//----- nvinfo : EIATTR_REGCOUNT
	.align		4
        /*0000*/ 	.byte	0x04, 0x2f
        /*0002*/ 	.short	(.L_1 - .L_0)
	.align		4
.L_0:
        /*0004*/ 	.word	index@(_Z9C_ComputePiS_S_)
        /*0008*/ 	.word	0x0000001d


	//----- nvinfo : EIATTR_FRAME_SIZE
	.align		4
.L_1:
        /*000c*/ 	.byte	0x04, 0x11
        /*000e*/ 	.short	(.L_3 - .L_2)
	.align		4
.L_2:
        /*0010*/ 	.word	index@(_Z9C_ComputePiS_S_)
        /*0014*/ 	.word	0x00000000


	//----- nvinfo : EIATTR_REGCOUNT
	.align		4
.L_3:
        /*0018*/ 	.byte	0x04, 0x2f
        /*001a*/ 	.short	(.L_5 - .L_4)
	.align		4
.L_4:
        /*001c*/ 	.word	index@(_Z9X_ComputePiS_)
        /*0020*/ 	.word	0x0000001d


	//----- nvinfo : EIATTR_FRAME_SIZE
	.align		4
.L_5:
        /*0024*/ 	.byte	0x04, 0x11
        /*0026*/ 	.short	(.L_7 - .L_6)
	.align		4
.L_6:
        /*0028*/ 	.word	index@(_Z9X_ComputePiS_)
        /*002c*/ 	.word	0x00000000


	//----- nvinfo : EIATTR_REGCOUNT
	.align		4
.L_7:
        /*0030*/ 	.byte	0x04, 0x2f
        /*0032*/ 	.short	(.L_9 - .L_8)
	.align		4
.L_8:
        /*0034*/ 	.word	index@(_Z9W_ComputePiS_)
        /*0038*/ 	.word	0x00000018


	//----- nvinfo : EIATTR_FRAME_SIZE
	.align		4
.L_9:
        /*003c*/ 	.byte	0x04, 0x11
        /*003e*/ 	.short	(.L_11 - .L_10)
	.align		4
.L_10:
        /*0040*/ 	.word	index@(_Z9W_ComputePiS_)
        /*0044*/ 	.word	0x00000000


	//----- nvinfo : EIATTR_MIN_STACK_SIZE
	.align		4
.L_11:
        /*0048*/ 	.byte	0x04, 0x12
        /*004a*/ 	.short	(.L_13 - .L_12)
	.align		4
.L_12:
        /*004c*/ 	.word	index@(_Z9W_ComputePiS_)
        /*0050*/ 	.word	0x00000000


	//----- nvinfo : EIATTR_MIN_STACK_SIZE
	.align		4
.L_13:
        /*0054*/ 	.byte	0x04, 0x12
        /*0056*/ 	.short	(.L_15 - .L_14)
	.align		4
.L_14:
        /*0058*/ 	.word	index@(_Z9X_ComputePiS_)
        /*005c*/ 	.word	0x00000000


	//----- nvinfo : EIATTR_MIN_STACK_SIZE
	.align		4
.L_15:
        /*0060*/ 	.byte	0x04, 0x12
        /*0062*/ 	.short	(.L_17 - .L_16)
	.align		4
.L_16:
        /*0064*/ 	.word	index@(_Z9C_ComputePiS_S_)
        /*0068*/ 	.word	0x00000000
.L_17:


//--------------------- .nv.compat                --------------------------
	.section	.nv.compat,"",@"SHT_CUDA_COMPAT_INFO"
	.align	4
        /*0000*/ 	.byte	0x02, 0x09, 0x00, 0x00, 0x02, 0x02, 0x01, 0x00, 0x02, 0x05, 0x05, 0x00, 0x03, 0x07, 0x01, 0x01
        /*0010*/ 	.byte	0x02, 0x03, 0x00, 0x00, 0x02, 0x06, 0x01, 0x00, 0x04, 0x0b, 0x08, 0x00, 0x09, 0x00, 0x00, 0x00
        /*0020*/ 	.byte	0x00, 0x00, 0x00, 0x00


//--------------------- .nv.info._Z9W_ComputePiS_ --------------------------
	.section	.nv.info._Z9W_ComputePiS_,"",@"SHT_CUDA_INFO"
	.sectionflags	@""
	.align	4


	//----- nvinfo : EIATTR_CUDA_API_VERSION
	.align		4
        /*0000*/ 	.byte	0x04, 0x37
        /*0002*/ 	.short	(.L_19 - .L_18)
.L_18:
        /*0004*/ 	.word	0x00000082


	//----- nvinfo : EIATTR_KPARAM_INFO
	.align		4
.L_19:
        /*0008*/ 	.byte	0x04, 0x17
        /*000a*/ 	.short	(.L_21 - .L_20)
.L_20:
        /*000c*/ 	.word	0x00000000
        /*0010*/ 	.short	0x0001
        /*0012*/ 	.short	0x0008
        /*0014*/ 	.byte	0x00, 0xf5, 0x21, 0x00


	//----- nvinfo : EIATTR_KPARAM_INFO
	.align		4
.L_21:
        /*0018*/ 	.byte	0x04, 0x17
        /*001a*/ 	.short	(.L_23 - .L_22)
.L_22:
        /*001c*/ 	.word	0x00000000
        /*0020*/ 	.short	0x0000
        /*0022*/ 	.short	0x0000
        /*0024*/ 	.byte	0x00, 0xf5, 0x21, 0x00


	//----- nvinfo : EIATTR_SPARSE_MMA_MASK
	.align		4
.L_23:
        /*0028*/ 	.byte	0x03, 0x50
        /*002a*/ 	.short	0x0000


	//----- nvinfo : EIATTR_MAXREG_COUNT
	.align		4
        /*002c*/ 	.byte	0x03, 0x1b
        /*002e*/ 	.short	0x00ff


	//----- nvinfo : EIATTR_MERCURY_ISA_VERSION
	.align		4
        /*0030*/ 	.byte	0x03, 0x5f
        /*0032*/ 	.short	0x0101


	//----- nvinfo : EIATTR_VRC_CTA_INIT_COUNT
	.align		4
        /*0034*/ 	.byte	0x02, 0x4a
	.zero		1
	.zero		1


	//----- nvinfo : EIATTR_EXIT_INSTR_OFFSETS
	.align		4
        /*0038*/ 	.byte	0x04, 0x1c
        /*003a*/ 	.short	(.L_25 - .L_24)


	//   ....[0]....
.L_24:
        /*003c*/ 	.word	0x000006b0


	//----- nvinfo : EIATTR_CBANK_PARAM_SIZE
	.align		4
.L_25:
        /*0040*/ 	.byte	0x03, 0x19
        /*0042*/ 	.short	0x0010


	//----- nvinfo : EIATTR_PARAM_CBANK
	.align		4
        /*0044*/ 	.byte	0x04, 0x0a
        /*0046*/ 	.short	(.L_27 - .L_26)
	.align		4
.L_26:
        /*0048*/ 	.word	index@(.nv.constant0._Z9W_ComputePiS_)
        /*004c*/ 	.short	0x0380
        /*004e*/ 	.short	0x0010


	//----- nvinfo : EIATTR_SW_WAR
	.align		4
.L_27:
        /*0050*/ 	.byte	0x04, 0x36
        /*0052*/ 	.short	(.L_29 - .L_28)
.L_28:
        /*0054*/ 	.word	0x00000008
.L_29:


//--------------------- .nv.info._Z9X_ComputePiS_ --------------------------
	.section	.nv.info._Z9X_ComputePiS_,"",@"SHT_CUDA_INFO"
	.sectionflags	@""
	.align	4


	//----- nvinfo : EIATTR_CUDA_API_VERSION
	.align		4
        /*0000*/ 	.byte	0x04, 0x37
        /*0002*/ 	.short	(.L_31 - .L_30)
.L_30:
        /*0004*/ 	.word	0x00000082


	//----- nvinfo : EIATTR_KPARAM_INFO
	.align		4
.L_31:
        /*0008*/ 	.byte	0x04, 0x17
        /*000a*/ 	.short	(.L_33 - .L_32)
.L_32:
        /*000c*/ 	.word	0x00000000
        /*0010*/ 	.short	0x0001
        /*0012*/ 	.short	0x0008
        /*0014*/ 	.byte	0x00, 0xf5, 0x21, 0x00


	//----- nvinfo : EIATTR_KPARAM_INFO
	.align		4
.L_33:
        /*0018*/ 	.byte	0x04, 0x17
        /*001a*/ 	.short	(.L_35 - .L_34)
.L_34:
        /*001c*/ 	.word	0x00000000
        /*0020*/ 	.short	0x0000
        /*0022*/ 	.short	0x0000
        /*0024*/ 	.byte	0x00, 0xf5, 0x21, 0x00


	//----- nvinfo : EIATTR_SPARSE_MMA_MASK
	.align		4
.L_35:
        /*0028*/ 	.byte	0x03, 0x50
        /*002a*/ 	.short	0x0000


	//----- nvinfo : EIATTR_MAXREG_COUNT
	.align		4
        /*002c*/ 	.byte	0x03, 0x1b
        /*002e*/ 	.short	0x00ff


	//----- nvinfo : EIATTR_MERCURY_ISA_VERSION
	.align		4
        /*0030*/ 	.byte	0x03, 0x5f
        /*0032*/ 	.short	0x0101


	//----- nvinfo : EIATTR_VRC_CTA_INIT_COUNT
	.align		4
        /*0034*/ 	.byte	0x02, 0x4a
	.zero		1
	.zero		1


	//----- nvinfo : EIATTR_EXIT_INSTR_OFFSETS
	.align		4
        /*0038*/ 	.byte	0x04, 0x1c
        /*003a*/ 	.short	(.L_37 - .L_36)


	//   ....[0]....
.L_36:
        /*003c*/ 	.word	0x00000ee0


	//----- nvinfo : EIATTR_CBANK_PARAM_SIZE
	.align		4
.L_37:
        /*0040*/ 	.byte	0x03, 0x19
        /*0042*/ 	.short	0x0010


	//----- nvinfo : EIATTR_PARAM_CBANK
	.align		4
        /*0044*/ 	.byte	0x04, 0x0a
        /*0046*/ 	.short	(.L_39 - .L_38)
	.align		4
.L_38:
        /*0048*/ 	.word	index@(.nv.constant0._Z9X_ComputePiS_)
        /*004c*/ 	.short	0x0380
        /*004e*/ 	.short	0x0010


	//----- nvinfo : EIATTR_SW_WAR
	.align		4
.L_39:
        /*0050*/ 	.byte	0x04, 0x36
        /*0052*/ 	.short	(.L_41 - .L_40)
.L_40:
        /*0054*/ 	.word	0x00000008
.L_41:


//--------------------- .nv.info._Z9C_ComputePiS_S_ --------------------------
	.section	.nv.info._Z9C_ComputePiS_S_,"",@"SHT_CUDA_INFO"
	.sectionflags	@""
	.align	4


	//----- nvinfo : EIATTR_CUDA_API_VERSION
	.align		4
        /*0000*/ 	.byte	0x04, 0x37
        /*0002*/ 	.short	(.L_43 - .L_42)
.L_42:
        /*0004*/ 	.word	0x00000082


	//----- nvinfo : EIATTR_KPARAM_INFO
	.align		4
.L_43:
        /*0008*/ 	.byte	0x04, 0x17
        /*000a*/ 	.short	(.L_45 - .L_44)
.L_44:
        /*000c*/ 	.word	0x00000000
        /*0010*/ 	.short	0x0002
        /*0012*/ 	.short	0x0010
        /*0014*/ 	.byte	0x00, 0xf5, 0x21, 0x00


	//----- nvinfo : EIATTR_KPARAM_INFO
	.align		4
.L_45:
        /*0018*/ 	.byte	0x04, 0x17
        /*001a*/ 	.short	(.L_47 - .L_46)
.L_46:
        /*001c*/ 	.word	0x00000000
        /*0020*/ 	.short	0x0001
        /*0022*/ 	.short	0x0008
        /*0024*/ 	.byte	0x00, 0xf5, 0x21, 0x00


	//----- nvinfo : EIATTR_KPARAM_INFO
	.align		4
.L_47:
        /*0028*/ 	.byte	0x04, 0x17
        /*002a*/ 	.short	(.L_49 - .L_48)
.L_48:
        /*002c*/ 	.word	0x00000000
        /*0030*/ 	.short	0x0000
        /*0032*/ 	.short	0x0000
        /*0034*/ 	.byte	0x00, 0xf5, 0x21, 0x00


	//----- nvinfo : EIATTR_SPARSE_MMA_MASK
	.align		4
.L_49:
        /*0038*/ 	.byte	0x03, 0x50
        /*003a*/ 	.short	0x0000


	//----- nvinfo : EIATTR_MAXREG_COUNT
	.align		4
        /*003c*/ 	.byte	0x03, 0x1b
        /*003e*/ 	.short	0x00ff


	//----- nvinfo : EIATTR_MERCURY_ISA_VERSION
	.align		4
        /*0040*/ 	.byte	0x03, 0x5f
        /*0042*/ 	.short	0x0101


	//----- nvinfo : EIATTR_VRC_CTA_INIT_COUNT
	.align		4
        /*0044*/ 	.byte	0x02, 0x4a
	.zero		1
	.zero		1


	//----- nvinfo : EIATTR_EXIT_INSTR_OFFSETS
	.align		4
        /*0048*/ 	.byte	0x04, 0x1c
        /*004a*/ 	.short	(.L_51 - .L_50)


	//   ....[0]....
.L_50:
        /*004c*/ 	.word	0x00000800


	//----- nvinfo : EIATTR_CBANK_PARAM_SIZE
	.align		4
.L_51:
        /*0050*/ 	.byte	0x03, 0x19
        /*0052*/ 	.short	0x0018


	//----- nvinfo : EIATTR_PARAM_CBANK
	.align		4
        /*0054*/ 	.byte	0x04, 0x0a
        /*0056*/ 	.short	(.L_53 - .L_52)
	.align		4
.L_52:
        /*0058*/ 	.word	index@(.nv.constant0._Z9C_ComputePiS_S_)
        /*005c*/ 	.short	0x0380
        /*005e*/ 	.short	0x0018


	//----- nvinfo : EIATTR_SW_WAR
	.align		4
.L_53:
        /*0060*/ 	.byte	0x04, 0x36
        /*0062*/ 	.short	(.L_55 - .L_54)
.L_54:
        /*0064*/ 	.word	0x00000008
.L_55:


//--------------------- .nv.callgraph             --------------------------
	.section	.nv.callgraph,"",@"SHT_CUDA_CALLGRAPH"
	.align	4
	.sectionentsize	8
	.align		4
        /*0000*/ 	.word	0x00000000
	.align		4
        /*0004*/ 	.word	0xffffffff
	.align		4
        /*0008*/ 	.word	0x00000000
	.align		4
        /*000c*/ 	.word	0xfffffffe
	.align		4
        /*0010*/ 	.word	0x00000000
	.align		4
        /*0014*/ 	.word	0xfffffffd
	.align		4
        /*0018*/ 	.word	0x00000000
	.align		4
        /*001c*/ 	.word	0xfffffffc


//--------------------- .text._Z9W_ComputePiS_    --------------------------
	.section	.text._Z9W_ComputePiS_,"ax",@progbits
	.align	128
        .global         _Z9W_ComputePiS_
        .type           _Z9W_ComputePiS_,@function
        .size           _Z9W_ComputePiS_,(.L_x_6 - _Z9W_ComputePiS_)
        .other          _Z9W_ComputePiS_,@"STO_CUDA_ENTRY STV_DEFAULT"
_Z9W_ComputePiS_:
.text._Z9W_ComputePiS_:
[----:B------:R-:W-:Y:S01]  /*0000*/  LDC R1, c[0x0][0x37c] ;  /* 0x0000df00ff017b82 */ /* 0x000fe20000000800 */
[----:B------:R-:W0:Y:S07]  /*0010*/  S2R R0, SR_TID.X ;  /* 0x0000000000007919 */ /* 0x000e2e0000002100 */
[----:B------:R-:W0:Y:S01]  /*0020*/  LDC.64 R2, c[0x0][0x380] ;  /* 0x0000e000ff027b82 */ /* 0x000e220000000a00 */
[----:B------:R-:W-:Y:S01]  /*0030*/  IMAD.MOV.U32 R15, RZ, RZ, RZ ;  /* 0x000000ffff0f7224 */ /* 0x000fe200078e00ff */
[----:B------:R-:W1:Y:S01]  /*0040*/  LDCU.64 UR6, c[0x0][0x358] ;  /* 0x00006b00ff0677ac */ /* 0x000e620008000a00 */
[----:B------:R-:W-:Y:S01]  /*0050*/  UMOV UR4, URZ ;  /* 0x000000ff00047c82 */ /* 0x000fe20008000000 */
[----:B0-----:R-:W-:-:S03]  /*0060*/  IMAD.WIDE.U32 R2, R0, 0x9c40, R2 ;  /* 0x00009c4000027825 */ /* 0x001fc600078e0002 */
[----:B------:R-:W-:-:S05]  /*0070*/  IADD3 R6, P0, PT, R2, 0x20, RZ ;  /* 0x0000002002067810 */ /* 0x000fca0007f1e0ff */
[----:B-1----:R-:W-:-:S08]  /*0080*/  IMAD.X R3, RZ, RZ, R3, P0 ;  /* 0x000000ffff037224 */ /* 0x002fd000000e0603 */
.L_x_0:
[----:B------:R-:W-:-:S05]  /*0090*/  IMAD.MOV.U32 R2, RZ, RZ, R6 ;  /* 0x000000ffff027224 */ /* 0x000fca00078e0006 */
[----:B------:R-:W2:Y:S04]  /*00a0*/  LDG.E R17, desc[UR6][R2.64+-0x20] ;  /* 0xffffe00602117981 */ /* 0x000ea8000c1e1900 */
[----:B------:R-:W3:Y:S04]  /*00b0*/  LDG.E R16, desc[UR6][R2.64+-0x1c] ;  /* 0xffffe40602107981 */ /* 0x000ee8000c1e1900 */
[----:B------:R-:W4:Y:S04]  /*00c0*/  LDG.E R19, desc[UR6][R2.64+-0x14] ;  /* 0xffffec0602137981 */ /* 0x000f28000c1e1900 */
[----:B------:R-:W5:Y:S04]  /*00d0*/  LDG.E R18, desc[UR6][R2.64+-0x18] ;  /* 0xffffe80602127981 */ /* 0x000f68000c1e1900 */
        /* <DEDUP_REMOVED lines=11> */
[----:B------:R-:W5:Y:S01]  /*0190*/  LDG.E R6, desc[UR6][R2.64+0x1c] ;  /* 0x00001c0602067981 */ /* 0x000f62000c1e1900 */
[----:B------:R-:W-:Y:S01]  /*01a0*/  IMAD.MOV.U32 R4, RZ, RZ, 0x1 ;  /* 0x00000001ff047424 */ /* 0x000fe200078e00ff */
[----:B------:R-:W-:-:S04]  /*01b0*/  UIADD3 UR4, UPT, UPT, UR4, 0x10, URZ ;  /* 0x0000001004047890 */ /* 0x000fc8000fffe0ff */
[----:B------:R-:W-:Y:S01]  /*01c0*/  UISETP.NE.AND UP0, UPT, UR4, 0x2710, UPT ;  /* 0x000027100400788c */ /* 0x000fe2000bf05270 */
[C---:B--2---:R-:W-:Y:S02]  /*01d0*/  ISETP.GE.AND P1, PT, R17.reuse, 0x1, PT ;  /* 0x000000011100780c */ /* 0x044fe40003f26270 */
[C---:B---3--:R-:W-:Y:S02]  /*01e0*/  ISETP.GE.AND P3, PT, R16.reuse, 0x1, PT ;  /* 0x000000011000780c */ /* 0x048fe40003f66270 */
[----:B------:R-:W-:Y:S02]  /*01f0*/  ISETP.NE.AND P0, PT, R17, RZ, PT ;  /* 0x000000ff1100720c */ /* 0x000fe40003f05270 */
[----:B------:R-:W-:Y:S02]  /*0200*/  ISETP.NE.AND P2, PT, R16, RZ, PT ;  /* 0x000000ff1000720c */ /* 0x000fe40003f45270 */
[C---:B------:R-:W-:Y:S02]  /*0210*/  SEL R16, R4.reuse, 0xffffffff, P1 ;  /* 0xffffffff04107807 */ /* 0x040fe40000800000 */
[----:B------:R-:W-:-:S02]  /*0220*/  SEL R17, R4, 0xffffffff, P3 ;  /* 0xffffffff04117807 */ /* 0x000fc40001800000 */
[----:B------:R-:W-:Y:S02]  /*0230*/  SEL R16, R16, RZ, P0 ;  /* 0x000000ff10107207 */ /* 0x000fe40000000000 */
[----:B------:R-:W-:Y:S02]  /*0240*/  SEL R17, R17, RZ, P2 ;  /* 0x000000ff11117207 */ /* 0x000fe40001000000 */
[----:B----4-:R-:W-:Y:S02]  /*0250*/  ISETP.GE.AND P5, PT, R19, 0x1, PT ;  /* 0x000000011300780c */ /* 0x010fe40003fa6270 */
[----:B------:R-:W-:Y:S02]  /*0260*/  IADD3 R16, PT, PT, R17, R15, R16 ;  /* 0x0000000f11107210 */ /* 0x000fe40007ffe010 */
[----:B-----5:R-:W-:Y:S02]  /*0270*/  ISETP.GE.AND P4, PT, R18, 0x1, PT ;  /* 0x000000011200780c */ /* 0x020fe40003f86270 */
[----:B------:R-:W-:-:S02]  /*0280*/  ISETP.GE.AND P2, PT, R20, 0x1, PT ;  /* 0x000000011400780c */ /* 0x000fc40003f46270 */
[----:B------:R-:W-:Y:S02]  /*0290*/  SEL R17, R4, 0xffffffff, P5 ;  /* 0xffffffff04117807 */ /* 0x000fe40002800000 */
[----:B------:R-:W-:Y:S02]  /*02a0*/  ISETP.GE.AND P5, PT, R21, 0x1, PT ;  /* 0x000000011500780c */ /* 0x000fe40003fa6270 */
[----:B------:R-:W-:Y:S02]  /*02b0*/  ISETP.NE.AND P1, PT, R18, RZ, PT ;  /* 0x000000ff1200720c */ /* 0x000fe40003f25270 */
[----:B------:R-:W-:Y:S02]  /*02c0*/  ISETP.NE.AND P3, PT, R19, RZ, PT ;  /* 0x000000ff1300720c */ /* 0x000fe40003f65270 */
[----:B------:R-:W-:Y:S02]  /*02d0*/  ISETP.NE.AND P0, PT, R20, RZ, PT ;  /* 0x000000ff1400720c */ /* 0x000fe40003f05270 */
[----:B------:R-:W-:-:S02]  /*02e0*/  SEL R15, R4, 0xffffffff, P4 ;  /* 0xffffffff040f7807 */ /* 0x000fc40002000000 */
[C---:B------:R-:W-:Y:S02]  /*02f0*/  SEL R18, R4.reuse, 0xffffffff, P2 ;  /* 0xffffffff04127807 */ /* 0x040fe40001000000 */
[----:B------:R-:W-:Y:S02]  /*0300*/  ISETP.NE.AND P4, PT, R21, RZ, PT ;  /* 0x000000ff1500720c */ /* 0x000fe40003f85270 */
[----:B------:R-:W-:Y:S02]  /*0310*/  SEL R19, R4, 0xffffffff, P5 ;  /* 0xffffffff04137807 */ /* 0x000fe40002800000 */
[----:B------:R-:W-:Y:S02]  /*0320*/  ISETP.GE.AND P5, PT, R14, 0x1, PT ;  /* 0x000000010e00780c */ /* 0x000fe40003fa6270 */
[----:B------:R-:W-:Y:S02]  /*0330*/  SEL R18, R18, RZ, P0 ;  /* 0x000000ff12127207 */ /* 0x000fe40000000000 */
[----:B------:R-:W-:-:S02]  /*0340*/  SEL R19, R19, RZ, P4 ;  /* 0x000000ff13137207 */ /* 0x000fc40002000000 */
[C---:B------:R-:W-:Y:S02]  /*0350*/  ISETP.NE.AND P0, PT, R13.reuse, RZ, PT ;  /* 0x000000ff0d00720c */ /* 0x040fe40003f05270 */
[----:B------:R-:W-:Y:S02]  /*0360*/  ISETP.GE.AND P2, PT, R13, 0x1, PT ;  /* 0x000000010d00780c */ /* 0x000fe40003f46270 */
[----:B------:R-:W-:Y:S02]  /*0370*/  ISETP.GE.AND P4, PT, R12, 0x1, PT ;  /* 0x000000010c00780c */ /* 0x000fe40003f86270 */
[----:B------:R-:W-:Y:S02]  /*0380*/  SEL R13, R4, 0xffffffff, P5 ;  /* 0xffffffff040d7807 */ /* 0x000fe40002800000 */
[----:B------:R-:W-:Y:S02]  /*0390*/  ISETP.GE.AND P5, PT, R11, 0x1, PT ;  /* 0x000000010b00780c */ /* 0x000fe40003fa6270 */
[----:B------:R-:W-:-:S02]  /*03a0*/  SEL R15, R15, RZ, P1 ;  /* 0x000000ff0f0f7207 */ /* 0x000fc40000800000 */
[----:B------:R-:W-:Y:S02]  /*03b0*/  SEL R17, R17, RZ, P3 ;  /* 0x000000ff11117207 */ /* 0x000fe40001800000 */
[----:B------:R-:W-:Y:S02]  /*03c0*/  ISETP.NE.AND P1, PT, R12, RZ, PT ;  /* 0x000000ff0c00720c */ /* 0x000fe40003f25270 */
[----:B------:R-:W-:Y:S02]  /*03d0*/  ISETP.NE.AND P3, PT, R14, RZ, PT ;  /* 0x000000ff0e00720c */ /* 0x000fe40003f65270 */
[C---:B------:R-:W-:Y:S02]  /*03e0*/  SEL R12, R4.reuse, 0xffffffff, P4 ;  /* 0xffffffff040c7807 */ /* 0x040fe40002000000 */
[----:B------:R-:W-:Y:S02]  /*03f0*/  ISETP.NE.AND P4, PT, R11, RZ, PT ;  /* 0x000000ff0b00720c */ /* 0x000fe40003f85270 */
[----:B------:R-:W-:-:S02]  /*0400*/  SEL R14, R4, 0xffffffff, P5 ;  /* 0xffffffff040e7807 */ /* 0x000fc40002800000 */
[----:B------:R-:W-:Y:S02]  /*0410*/  IADD3 R15, PT, PT, R17, R16, R15 ;  /* 0x00000010110f7210 */ /* 0x000fe40007ffe00f */
[----:B------:R-:W-:Y:S02]  /*0420*/  SEL R11, R4, 0xffffffff, P2 ;  /* 0xffffffff040b7807 */ /* 0x000fe40001000000 */
[----:B------:R-:W-:Y:S02]  /*0430*/  SEL R14, R14, RZ, P4 ;  /* 0x000000ff0e0e7207 */ /* 0x000fe40002000000 */
[----:B------:R-:W-:Y:S02]  /*0440*/  ISETP.GE.AND P4, PT, R8, 0x1, PT ;  /* 0x000000010800780c */ /* 0x000fe40003f86270 */
[----:B------:R-:W-:Y:S02]  /*0450*/  ISETP.GE.AND P5, PT, R10, 0x1, PT ;  /* 0x000000010a00780c */ /* 0x000fe40003fa6270 */
[----:B------:R-:W-:-:S02]  /*0460*/  IADD3 R15, PT, PT, R19, R15, R18 ;  /* 0x0000000f130f7210 */ /* 0x000fc40007ffe012 */
[----:B------:R-:W-:Y:S02]  /*0470*/  SEL R12, R12, RZ, P1 ;  /* 0x000000ff0c0c7207 */ /* 0x000fe40000800000 */
[----:B------:R-:W-:Y:S02]  /*0480*/  SEL R13, R13, RZ, P3 ;  /* 0x000000ff0d0d7207 */ /* 0x000fe40001800000 */
[----:B------:R-:W-:Y:S02]  /*0490*/  SEL R11, R11, RZ, P0 ;  /* 0x000000ff0b0b7207 */ /* 0x000fe40000000000 */
[----:B------:R-:W-:Y:S02]  /*04a0*/  ISETP.NE.AND P1, PT, R8, RZ, PT ;  /* 0x000000ff0800720c */ /* 0x000fe40003f25270 */
[C---:B------:R-:W-:Y:S02]  /*04b0*/  ISETP.GE.AND P2, PT, R9.reuse, 0x1, PT ;  /* 0x000000010900780c */ /* 0x040fe40003f46270 */
[----:B------:R-:W-:-:S02]  /*04c0*/  ISETP.NE.AND P0, PT, R9, RZ, PT ;  /* 0x000000ff0900720c */ /* 0x000fc40003f05270 */
[----:B------:R-:W-:Y:S02]  /*04d0*/  SEL R8, R4, 0xffffffff, P4 ;  /* 0xffffffff04087807 */ /* 0x000fe40002000000 */
[----:B------:R-:W-:Y:S02]  /*04e0*/  ISETP.NE.AND P3, PT, R10, RZ, PT ;  /* 0x000000ff0a00720c */ /* 0x000fe40003f65270 */
[----:B------:R-:W-:Y:S02]  /*04f0*/  SEL R9, R4, 0xffffffff, P5 ;  /* 0xffffffff04097807 */ /* 0x000fe40002800000 */
[----:B------:R-:W-:Y:S02]  /*0500*/  IADD3 R12, PT, PT, R13, R15, R12 ;  /* 0x0000000f0d0c7210 */ /* 0x000fe40007ffe00c */
[C---:B------:R-:W-:Y:S02]  /*0510*/  ISETP.NE.AND P4, PT, R7.reuse, RZ, PT ;  /* 0x000000ff0700720c */ /* 0x040fe40003f85270 */
[----:B------:R-:W-:-:S02]  /*0520*/  ISETP.GE.AND P5, PT, R7, 0x1, PT ;  /* 0x000000010700780c */ /* 0x000fc40003fa6270 */
[----:B------:R-:W-:Y:S02]  /*0530*/  SEL R7, R4, 0xffffffff, P2 ;  /* 0xffffffff04077807 */ /* 0x000fe40001000000 */
[----:B------:R-:W-:Y:S02]  /*0540*/  SEL R8, R8, RZ, P1 ;  /* 0x000000ff08087207 */ /* 0x000fe40000800000 */
[----:B------:R-:W-:Y:S02]  /*0550*/  SEL R9, R9, RZ, P3 ;  /* 0x000000ff09097207 */ /* 0x000fe40001800000 */
[----:B------:R-:W-:Y:S02]  /*0560*/  ISETP.GE.AND P1, PT, R5, 0x1, PT ;  /* 0x000000010500780c */ /* 0x000fe40003f26270 */
[----:B------:R-:W-:Y:S02]  /*0570*/  IADD3 R11, PT, PT, R14, R12, R11 ;  /* 0x0000000c0e0b7210 */ /* 0x000fe40007ffe00b */
[----:B------:R-:W-:-:S02]  /*0580*/  SEL R10, R4, 0xffffffff, P5 ;  /* 0xffffffff040a7807 */ /* 0x000fc40002800000 */
[----:B------:R-:W-:Y:S02]  /*0590*/  ISETP.GE.AND P3, PT, R6, 0x1, PT ;  /* 0x000000010600780c */ /* 0x000fe40003f66270 */
[----:B------:R-:W-:Y:S02]  /*05a0*/  SEL R7, R7, RZ, P0 ;  /* 0x000000ff07077207 */ /* 0x000fe40000000000 */
[----:B------:R-:W-:Y:S02]  /*05b0*/  ISETP.NE.AND P0, PT, R5, RZ, PT ;  /* 0x000000ff0500720c */ /* 0x000fe40003f05270 */
[----:B------:R-:W-:Y:S02]  /*05c0*/  SEL R5, R4, 0xffffffff, P1 ;  /* 0xffffffff04057807 */ /* 0x000fe40000800000 */
[----:B------:R-:W-:Y:S02]  /*05d0*/  IADD3 R8, PT, PT, R9, R11, R8 ;  /* 0x0000000b09087210 */ /* 0x000fe40007ffe008 */
[----:B------:R-:W-:-:S02]  /*05e0*/  SEL R10, R10, RZ, P4 ;  /* 0x000000ff0a0a7207 */ /* 0x000fc40002000000 */
[----:B------:R-:W-:Y:S02]  /*05f0*/  ISETP.NE.AND P2, PT, R6, RZ, PT ;  /* 0x000000ff0600720c */ /* 0x000fe40003f45270 */
[----:B------:R-:W-:Y:S02]  /*0600*/  SEL R4, R4, 0xffffffff, P3 ;  /* 0xffffffff04047807 */ /* 0x000fe40001800000 */
[----:B------:R-:W-:Y:S02]  /*0610*/  IADD3 R6, P1, PT, R2, 0x40, RZ ;  /* 0x0000004002067810 */ /* 0x000fe40007f3e0ff */
[----:B------:R-:W-:Y:S02]  /*0620*/  IADD3 R7, PT, PT, R10, R8, R7 ;  /* 0x000000080a077210 */ /* 0x000fe40007ffe007 */
[----:B------:R-:W-:Y:S02]  /*0630*/  SEL R2, R5, RZ, P0 ;  /* 0x000000ff05027207 */ /* 0x000fe40000000000 */
[----:B------:R-:W-:Y:S01]  /*0640*/  SEL R4, R4, RZ, P2 ;  /* 0x000000ff04047207 */ /* 0x000fe20001000000 */
[----:B------:R-:W-:-:S03]  /*0650*/  IMAD.X R3, RZ, RZ, R3, P1 ;  /* 0x000000ffff037224 */ /* 0x000fc600008e0603 */
[----:B------:R-:W-:Y:S01]  /*0660*/  IADD3 R15, PT, PT, R4, R7, R2 ;  /* 0x00000007040f7210 */ /* 0x000fe20007ffe002 */
[----:B------:R-:W-:Y:S06]  /*0670*/  BRA.U UP0, `(.L_x_0) ;  /* 0xfffffff900847547 */ /* 0x000fec000b83ffff */
[----:B------:R-:W0:Y:S02]  /*0680*/  LDC.64 R2, c[0x0][0x388] ;  /* 0x0000e200ff027b82 */ /* 0x000e240000000a00 */
[----:B0-----:R-:W-:-:S05]  /*0690*/  IMAD.WIDE.U32 R2, R0, 0x4, R2 ;  /* 0x0000000400027825 */ /* 0x001fca00078e0002 */
[----:B------:R-:W-:Y:S01]  /*06a0*/  STG.E desc[UR6][R2.64], R15 ;  /* 0x0000000f02007986 */ /* 0x000fe2000c101906 */
[----:B------:R-:W-:Y:S05]  /*06b0*/  EXIT ;  /* 0x000000000000794d */ /* 0x000fea0003800000 */
.L_x_1:
[----:B------:R-:W-:-:S00]  /*06c0*/  BRA `(.L_x_1) ;  /* 0xfffffffc00fc7947 */ /* 0x000fc0000383ffff */
[----:B------:R-:W-:-:S00]  /*06d0*/  NOP ;  /* 0x0000000000007918 */ /* 0x000fc00000000000 */
        /* <DEDUP_REMOVED lines=10> */
.L_x_6:


//--------------------- .text._Z9X_ComputePiS_    --------------------------
	.section	.text._Z9X_ComputePiS_,"ax",@progbits
	.align	128
        .global         _Z9X_ComputePiS_
        .type           _Z9X_ComputePiS_,@function
        .size           _Z9X_ComputePiS_,(.L_x_7 - _Z9X_ComputePiS_)
        .other          _Z9X_ComputePiS_,@"STO_CUDA_ENTRY STV_DEFAULT"
_Z9X_ComputePiS_:
.text._Z9X_ComputePiS_:
        /* <DEDUP_REMOVED lines=9> */
.L_x_2:
        /* <DEDUP_REMOVED lines=20> */
[----:B--2---:R-:W-:-:S02]  /*01d0*/  ISETP.NE.AND P3, PT, R4, RZ, PT ;  /* 0x000000ff0400720c */ /* 0x004fc40003f65270 */
[----:B------:R-:W-:Y:S01]  /*01e0*/  ISETP.GE.AND P4, PT, R4, 0x1, PT ;  /* 0x000000010400780c */ /* 0x000fe20003f86270 */
[----:B------:R-:W-:Y:S01]  /*01f0*/  IMAD.MOV.U32 R4, RZ, RZ, 0x1 ;  /* 0x00000001ff047424 */ /* 0x000fe200078e00ff */
[C---:B---3--:R-:W-:Y:S02]  /*0200*/  ISETP.GE.AND P5, PT, R22.reuse, 0x1, PT ;  /* 0x000000011600780c */ /* 0x048fe40003fa6270 */
[----:B------:R-:W-:Y:S02]  /*0210*/  ISETP.NE.AND P2, PT, R22, RZ, PT ;  /* 0x000000ff1600720c */ /* 0x000fe40003f45270 */
[C---:B----4-:R-:W-:Y:S02]  /*0220*/  ISETP.NE.AND P0, PT, R23.reuse, RZ, PT ;  /* 0x000000ff1700720c */ /* 0x050fe40003f05270 */
[----:B------:R-:W-:Y:S02]  /*0230*/  ISETP.GE.AND P1, PT, R23, 0x1, PT ;  /* 0x000000011700780c */ /* 0x000fe40003f26270 */
[----:B------:R-:W-:-:S02]  /*0240*/  SEL R23, R4, 0xffffffff, P5 ;  /* 0xffffffff04177807 */ /* 0x000fc40002800000 */
[----:B-----5:R-:W-:Y:S02]  /*0250*/  ISETP.GE.AND P5, PT, R24, 0x1, PT ;  /* 0x000000011800780c */ /* 0x020fe40003fa6270 */
[----:B------:R-:W-:Y:S02]  /*0260*/  SEL R22, R4, 0xffffffff, P4 ;  /* 0xffffffff04167807 */ /* 0x000fe40002000000 */
[----:B------:R-:W-:Y:S02]  /*0270*/  ISETP.NE.AND P4, PT, R24, RZ, PT ;  /* 0x000000ff1800720c */ /* 0x000fe40003f85270 */
[----:B------:R-:W-:Y:S02]  /*0280*/  SEL R25, R4, 0xffffffff, P5 ;  /* 0xffffffff04197807 */ /* 0x000fe40002800000 */
[----:B------:R-:W-:Y:S02]  /*0290*/  SEL R22, R22, RZ, P3 ;  /* 0x000000ff16167207 */ /* 0x000fe40001800000 */
[----:B------:R-:W-:-:S02]  /*02a0*/  SEL R23, R23, RZ, P2 ;  /* 0x000000ff17177207 */ /* 0x000fc40001000000 */
[----:B------:R-:W-:Y:S02]  /*02b0*/  SEL R24, R4, 0xffffffff, P1 ;  /* 0xffffffff04187807 */ /* 0x000fe40000800000 */
[C---:B------:R-:W-:Y:S02]  /*02c0*/  ISETP.GE.AND P6, PT, R8.reuse, 0x1, PT ;  /* 0x000000010800780c */ /* 0x040fe40003fc6270 */
[----:B------:R-:W-:Y:S02]  /*02d0*/  SEL R25, R25, RZ, P4 ;  /* 0x000000ff19197207 */ /* 0x000fe40002000000 */
[----:B------:R-:W-:Y:S02]  /*02e0*/  ISETP.GE.AND P5, PT, R21, 0x1, PT ;  /* 0x000000011500780c */ /* 0x000fe40003fa6270 */
[----:B------:R-:W-:Y:S02]  /*02f0*/  IADD3 R22, PT, PT, R23, R5, R22 ;  /* 0x0000000517167210 */ /* 0x000fe40007ffe016 */
[----:B------:R-:W-:-:S02]  /*0300*/  ISETP.NE.AND P4, PT, R8, RZ, PT ;  /* 0x000000ff0800720c */ /* 0x000fc40003f85270 */
[----:B------:R-:W-:Y:S02]  /*0310*/  SEL R5, R24, RZ, P0 ;  /* 0x000000ff18057207 */ /* 0x000fe40000000000 */
[----:B------:R-:W-:Y:S02]  /*0320*/  SEL R8, R4, 0xffffffff, P6 ;  /* 0xffffffff04087807 */ /* 0x000fe40003000000 */
[C---:B------:R-:W-:Y:S02]  /*0330*/  ISETP.NE.AND P0, PT, R6.reuse, RZ, PT ;  /* 0x000000ff0600720c */ /* 0x040fe40003f05270 */
[----:B------:R-:W-:Y:S02]  /*0340*/  ISETP.GE.AND P6, PT, R6, 0x1, PT ;  /* 0x000000010600780c */ /* 0x000fe40003fc6270 */
[----:B------:R-:W-:Y:S02]  /*0350*/  ISETP.NE.AND P3, PT, R21, RZ, PT ;  /* 0x000000ff1500720c */ /* 0x000fe40003f65270 */
[----:B------:R-:W-:-:S02]  /*0360*/  SEL R6, R4, 0xffffffff, P5 ;  /* 0xffffffff04067807 */ /* 0x000fc40002800000 */
[----:B------:R-:W-:Y:S02]  /*0370*/  ISETP.GE.AND P2, PT, R20, 0x1, PT ;  /* 0x000000011400780c */ /* 0x000fe40003f46270 */
[----:B------:R-:W-:Y:S02]  /*0380*/  IADD3 R22, PT, PT, R25, R22, R5 ;  /* 0x0000001619167210 */ /* 0x000fe40007ffe005 */
[----:B------:R-:W-:Y:S01]  /*0390*/  SEL R21, R8, RZ, P4 ;  /* 0x000000ff08157207 */ /* 0x000fe20002000000 */
[----:B------:R-:W2:Y:S01]  /*03a0*/  LDG.E R5, desc[UR6][R2.64+0xa6040] ;  /* 0x0a60400602057981 */ /* 0x000ea2000c1e1900 */
[----:B------:R-:W-:Y:S02]  /*03b0*/  SEL R6, R6, RZ, P3 ;  /* 0x000000ff06067207 */ /* 0x000fe40001800000 */
[----:B------:R-:W-:Y:S02]  /*03c0*/  ISETP.NE.AND P1, PT, R20, RZ, PT ;  /* 0x000000ff1400720c */ /* 0x000fe40003f25270 */
[C---:B------:R-:W-:Y:S01]  /*03d0*/  SEL R8, R4.reuse, 0xffffffff, P2 ;  /* 0xffffffff04087807 */ /* 0x040fe20001000000 */
[----:B------:R-:W3:Y:S01]  /*03e0*/  LDG.E R20, desc[UR6][R2.64+0x9c400] ;  /* 0x09c4000602147981 */ /* 0x000ee2000c1e1900 */
[----:B------:R-:W-:-:S02]  /*03f0*/  SEL R23, R4, 0xffffffff, P6 ;  /* 0xffffffff04177807 */ /* 0x000fc40003000000 */
[----:B------:R-:W-:Y:S02]  /*0400*/  IADD3 R6, PT, PT, R6, R22, R21 ;  /* 0x0000001606067210 */ /* 0x000fe40007ffe015 */
[----:B------:R-:W-:Y:S02]  /*0410*/  SEL R21, R8, RZ, P1 ;  /* 0x000000ff08157207 */ /* 0x000fe40000800000 */
[----:B------:R-:W-:Y:S01]  /*0420*/  SEL R23, R23, RZ, P0 ;  /* 0x000000ff17177207 */ /* 0x000fe20000000000 */
[----:B------:R-:W4:Y:S01]  /*0430*/  LDG.E R8, desc[UR6][R2.64+0xc3500] ;  /* 0x0c35000602087981 */ /* 0x000f22000c1e1900 */
[----:B------:R-:W-:Y:S02]  /*0440*/  ISETP.NE.AND P0, PT, R7, RZ, PT ;  /* 0x000000ff0700720c */ /* 0x000fe40003f05270 */
[----:B------:R-:W-:Y:S02]  /*0450*/  IADD3 R21, PT, PT, R23, R6, R21 ;  /* 0x0000000617157210 */ /* 0x000fe40007ffe015 */
[----:B------:R-:W-:Y:S01]  /*0460*/  ISETP.GE.AND P1, PT, R7, 0x1, PT ;  /* 0x000000010700780c */ /* 0x000fe20003f26270 */
[----:B------:R-:W5:Y:S01]  /*0470*/  LDG.E R6, desc[UR6][R2.64+0xafc80] ;  /* 0x0afc800602067981 */ /* 0x000f62000c1e1900 */
[----:B------:R-:W-:-:S03]  /*0480*/  ISETP.GE.AND P3, PT, R9, 0x1, PT ;  /* 0x000000010900780c */ /* 0x000fc60003f66270 */
[----:B------:R-:W4:Y:S01]  /*0490*/  LDG.E R7, desc[UR6][R2.64+0xb98c0] ;  /* 0x0b98c00602077981 */ /* 0x000f22000c1e1900 */
[----:B------:R-:W-:Y:S02]  /*04a0*/  ISETP.NE.AND P2, PT, R9, RZ, PT ;  /* 0x000000ff0900720c */ /* 0x000fe40003f45270 */
[C---:B------:R-:W-:Y:S01]  /*04b0*/  SEL R22, R4.reuse, 0xffffffff, P1 ;  /* 0xffffffff04167807 */ /* 0x040fe20000800000 */
[----:B------:R-:W4:Y:S01]  /*04c0*/  LDG.E R9, desc[UR6][R2.64+0xcd140] ;  /* 0x0cd1400602097981 */ /* 0x000f22000c1e1900 */
[----:B------:R-:W-:Y:S02]  /*04d0*/  SEL R23, R4, 0xffffffff, P3 ;  /* 0xffffffff04177807 */ /* 0x000fe40001800000 */
[----:B------:R-:W-:Y:S02]  /*04e0*/  SEL R22, R22, RZ, P0 ;  /* 0x000000ff16167207 */ /* 0x000fe40000000000 */
[----:B------:R-:W-:Y:S02]  /*04f0*/  SEL R23, R23, RZ, P2 ;  /* 0x000000ff17177207 */ /* 0x000fe40001000000 */
[----:B------:R-:W-:-:S02]  /*0500*/  ISETP.GE.AND P5, PT, R18, 0x1, PT ;  /* 0x000000011200780c */ /* 0x000fc40003fa6270 */
[----:B------:R-:W-:Y:S02]  /*0510*/  ISETP.GE.AND P6, PT, R17, 0x1, PT ;  /* 0x000000011100780c */ /* 0x000fe40003fc6270 */
[----:B------:R-:W-:Y:S02]  /*0520*/  IADD3 R21, PT, PT, R23, R21, R22 ;  /* 0x0000001517157210 */ /* 0x000fe40007ffe016 */
[C---:B------:R-:W-:Y:S02]  /*0530*/  ISETP.NE.AND P1, PT, R19.reuse, RZ, PT ;  /* 0x000000ff1300720c */ /* 0x040fe40003f25270 */
[----:B------:R-:W-:Y:S02]  /*0540*/  ISETP.GE.AND P2, PT, R19, 0x1, PT ;  /* 0x000000011300780c */ /* 0x000fe40003f46270 */
[----:B------:R-:W-:Y:S01]  /*0550*/  ISETP.NE.AND P3, PT, R17, RZ, PT ;  /* 0x000000ff1100720c */ /* 0x000fe20003f65270 */
[----:B------:R-:W4:Y:S01]  /*0560*/  LDG.E R19, desc[UR6][R2.64+0xe09c0] ;  /* 0x0e09c00602137981 */ /* 0x000f22000c1e1900 */
[----:B------:R-:W-:-:S02]  /*0570*/  SEL R22, R4, 0xffffffff, P5 ;  /* 0xffffffff04167807 */ /* 0x000fc40002800000 */
[----:B------:R-:W-:Y:S01]  /*0580*/  ISETP.NE.AND P4, PT, R18, RZ, PT ;  /* 0x000000ff1200720c */ /* 0x000fe20003f85270 */
[----:B------:R-:W4:Y:S01]  /*0590*/  LDG.E R17, desc[UR6][R2.64+0xd6d80] ;  /* 0x0d6d800602117981 */ /* 0x000f22000c1e1900 */
[----:B------:R-:W-:Y:S02]  /*05a0*/  SEL R23, R4, 0xffffffff, P6 ;  /* 0xffffffff04177807 */ /* 0x000fe40003000000 */
[C---:B------:R-:W-:Y:S01]  /*05b0*/  ISETP.GE.AND P5, PT, R16.reuse, 0x1, PT ;  /* 0x000000011000780c */ /* 0x040fe20003fa6270 */
[----:B------:R-:W4:Y:S01]  /*05c0*/  LDG.E R18, desc[UR6][R2.64+0xea600] ;  /* 0x0ea6000602127981 */ /* 0x000f22000c1e1900 */
[----:B------:R-:W-:Y:S02]  /*05d0*/  ISETP.NE.AND P0, PT, R16, RZ, PT ;  /* 0x000000ff1000720c */ /* 0x000fe40003f05270 */
[----:B------:R-:W-:Y:S01]  /*05e0*/  SEL R24, R4, 0xffffffff, P2 ;  /* 0xffffffff04187807 */ /* 0x000fe20001000000 */
[----:B------:R-:W4:Y:S01]  /*05f0*/  LDG.E R16, desc[UR6][R2.64+0xf4240] ;  /* 0x0f42400602107981 */ /* 0x000f22000c1e1900 */
[----:B------:R-:W-:-:S02]  /*0600*/  SEL R22, R22, RZ, P4 ;  /* 0x000000ff16167207 */ /* 0x000fc40002000000 */
[----:B------:R-:W-:Y:S02]  /*0610*/  SEL R23, R23, RZ, P3 ;  /* 0x000000ff17177207 */ /* 0x000fe40001800000 */
[----:B------:R-:W-:Y:S02]  /*0620*/  SEL R25, R4, 0xffffffff, P5 ;  /* 0xffffffff04197807 */ /* 0x000fe40002800000 */
[----:B------:R-:W-:Y:S02]  /*0630*/  SEL R24, R24, RZ, P1 ;  /* 0x000000ff18187207 */ /* 0x000fe40000800000 */
[----:B------:R-:W-:Y:S02]  /*0640*/  IADD3 R23, PT, PT, R23, R21, R22 ;  /* 0x0000001517177210 */ /* 0x000fe40007ffe016 */
[----:B------:R-:W-:Y:S01]  /*0650*/  SEL R25, R25, RZ, P0 ;  /* 0x000000ff19197207 */ /* 0x000fe20000000000 */
[----:B------:R-:W4:Y:S01]  /*0660*/  LDG.E R21, desc[UR6][R2.64+0x111700] ;  /* 0x1117000602157981 */ /* 0x000f22000c1e1900 */
[----:B------:R-:W-:-:S02]  /*0670*/  ISETP.GE.AND P4, PT, R15, 0x1, PT ;  /* 0x000000010f00780c */ /* 0x000fc40003f86270 */
[C---:B------:R-:W-:Y:S01]  /*0680*/  ISETP.GE.AND P5, PT, R12.reuse, 0x1, PT ;  /* 0x000000010c00780c */ /* 0x040fe20003fa6270 */
[----:B------:R-:W4:Y:S01]  /*0690*/  LDG.E R22, desc[UR6][R2.64+0x11b340] ;  /* 0x11b3400602167981 */ /* 0x000f22000c1e1900 */
[----:B------:R-:W-:Y:S02]  /*06a0*/  ISETP.NE.AND P2, PT, R12, RZ, PT ;  /* 0x000000ff0c00720c */ /* 0x000fe40003f45270 */
[C---:B------:R-:W-:Y:S02]  /*06b0*/  ISETP.NE.AND P0, PT, R13.reuse, RZ, PT ;  /* 0x000000ff0d00720c */ /* 0x040fe40003f05270 */
[----:B------:R-:W-:Y:S02]  /*06c0*/  ISETP.GE.AND P1, PT, R13, 0x1, PT ;  /* 0x000000010d00780c */ /* 0x000fe40003f26270 */
[----:B------:R-:W-:Y:S02]  /*06d0*/  IADD3 R23, PT, PT, R25, R23, R24 ;  /* 0x0000001719177210 */ /* 0x000fe40007ffe018 */
[----:B------:R-:W-:Y:S01]  /*06e0*/  ISETP.NE.AND P3, PT, R15, RZ, PT ;  /* 0x000000ff0f00720c */ /* 0x000fe20003f65270 */
[----:B------:R-:W4:Y:S01]  /*06f0*/  LDG.E R24, desc[UR6][R2.64+0xfde80] ;  /* 0x0fde800602187981 */ /* 0x000f22000c1e1900 */
[----:B------:R-:W-:-:S02]  /*0700*/  SEL R12, R4, 0xffffffff, P4 ;  /* 0xffffffff040c7807 */ /* 0x000fc40002000000 */
[----:B------:R-:W-:Y:S01]  /*0710*/  SEL R13, R4, 0xffffffff, P5 ;  /* 0xffffffff040d7807 */ /* 0x000fe20002800000 */
[----:B------:R-:W4:Y:S01]  /*0720*/  LDG.E R15, desc[UR6][R2.64+0x107ac0] ;  /* 0x107ac006020f7981 */ /* 0x000f22000c1e1900 */
[C---:B------:R-:W-:Y:S02]  /*0730*/  ISETP.GE.AND P5, PT, R14.reuse, 0x1, PT ;  /* 0x000000010e00780c */ /* 0x040fe40003fa6270 */
[----:B------:R-:W-:Y:S02]  /*0740*/  ISETP.NE.AND P4, PT, R14, RZ, PT ;  /* 0x000000ff0e00720c */ /* 0x000fe40003f85270 */
[----:B------:R-:W-:Y:S02]  /*0750*/  SEL R12, R12, RZ, P3 ;  /* 0x000000ff0c0c7207 */ /* 0x000fe40001800000 */
[----:B------:R-:W-:Y:S02]  /*0760*/  SEL R13, R13, RZ, P2 ;  /* 0x000000ff0d0d7207 */ /* 0x000fe40001000000 */
[----:B------:R-:W-:-:S02]  /*0770*/  SEL R14, R4, 0xffffffff, P1 ;  /* 0xffffffff040e7807 */ /* 0x000fc40000800000 */
[----:B------:R-:W-:Y:S02]  /*0780*/  SEL R25, R4, 0xffffffff, P5 ;  /* 0xffffffff04197807 */ /* 0x000fe40002800000 */
[----:B------:R-:W-:Y:S02]  /*0790*/  IADD3 R12, PT, PT, R13, R23, R12 ;  /* 0x000000170d0c7210 */ /* 0x000fe40007ffe00c */
[----:B------:R-:W-:Y:S01]  /*07a0*/  SEL R13, R14, RZ, P0 ;  /* 0x000000ff0e0d7207 */ /* 0x000fe20000000000 */
[----:B------:R-:W4:Y:S01]  /*07b0*/  LDG.E R23, desc[UR6][R2.64+0x124f80] ;  /* 0x124f800602177981 */ /* 0x000f22000c1e1900 */
[----:B------:R-:W-:Y:S02]  /*07c0*/  SEL R25, R25, RZ, P4 ;  /* 0x000000ff19197207 */ /* 0x000fe40002000000 */
[----:B------:R-:W-:Y:S02]  /*07d0*/  ISETP.GE.AND P1, PT, R11, 0x1, PT ;  /* 0x000000010b00780c */ /* 0x000fe40003f26270 */
[----:B------:R-:W-:-:S02]  /*07e0*/  ISETP.GE.AND P3, PT, R10, 0x1, PT ;  /* 0x000000010a00780c */ /* 0x000fc40003f66270 */
[----:B------:R-:W-:Y:S02]  /*07f0*/  ISETP.NE.AND P2, PT, R10, RZ, PT ;  /* 0x000000ff0a00720c */ /* 0x000fe40003f45270 */
[----:B------:R-:W-:Y:S02]  /*0800*/  IADD3 R25, PT, PT, R25, R12, R13 ;  /* 0x0000000c19197210 */ /* 0x000fe40007ffe00d */
[----:B------:R-:W-:Y:S01]  /*0810*/  ISETP.NE.AND P0, PT, R11, RZ, PT ;  /* 0x000000ff0b00720c */ /* 0x000fe20003f05270 */
[----:B------:R-:W4:Y:S01]  /*0820*/  LDG.E R13, desc[UR6][R2.64+0x12ebc0] ;  /* 0x12ebc006020d7981 */ /* 0x000f22000c1e1900 */
[C---:B------:R-:W-:Y:S02]  /*0830*/  SEL R10, R4.reuse, 0xffffffff, P1 ;  /* 0xffffffff040a7807 */ /* 0x040fe40000800000 */
[----:B------:R-:W-:Y:S01]  /*0840*/  SEL R14, R4, 0xffffffff, P3 ;  /* 0xffffffff040e7807 */ /* 0x000fe20001800000 */
[----:B------:R-:W4:Y:S01]  /*0850*/  LDG.E R12, desc[UR6][R2.64+0x138800] ;  /* 0x13880006020c7981 */ /* 0x000f22000c1e1900 */
[----:B------:R-:W-:-:S02]  /*0860*/  SEL R10, R10, RZ, P0 ;  /* 0x000000ff0a0a7207 */ /* 0x000fc40000000000 */
[----:B------:R-:W-:Y:S01]  /*0870*/  SEL R14, R14, RZ, P2 ;  /* 0x000000ff0e0e7207 */ /* 0x000fe20001000000 */
[----:B------:R-:W4:Y:S03]  /*0880*/  LDG.E R11, desc[UR6][R2.64+0x142440] ;  /* 0x14244006020b7981 */ /* 0x000f26000c1e1900 */
[----:B------:R-:W-:Y:S02]  /*0890*/  IADD3 R25, PT, PT, R14, R25, R10 ;  /* 0x000000190e197210 */ /* 0x000fe40007ffe00a */
[----:B------:R-:W4:Y:S04]  /*08a0*/  LDG.E R10, desc[UR6][R2.64+0x14c080] ;  /* 0x14c08006020a7981 */ /* 0x000f28000c1e1900 */
[----:B------:R-:W4:Y:S01]  /*08b0*/  LDG.E R14, desc[UR6][R2.64+0x155cc0] ;  /* 0x155cc006020e7981 */ /* 0x000f22000c1e1900 */
[----:B------:R-:W-:-:S04]  /*08c0*/  UIADD3 UR4, UPT, UPT, UR4, 0x28, URZ ;  /* 0x0000002804047890 */ /* 0x000fc8000fffe0ff */
[----:B------:R-:W-:Y:S01]  /*08d0*/  UISETP.NE.AND UP0, UPT, UR4, 0x2710, UPT ;  /* 0x000027100400788c */ /* 0x000fe2000bf05270 */
[C---:B--2---:R-:W-:Y:S02]  /*08e0*/  ISETP.GE.AND P3, PT, R5.reuse, 0x1, PT ;  /* 0x000000010500780c */ /* 0x044fe40003f66270 */
[----:B------:R-:W-:Y:S02]  /*08f0*/  ISETP.NE.AND P2, PT, R5, RZ, PT ;  /* 0x000000ff0500720c */ /* 0x000fe40003f45270 */
[C---:B---3--:R-:W-:Y:S02]  /*0900*/  ISETP.GE.AND P1, PT, R20.reuse, 0x1, PT ;  /* 0x000000011400780c */ /* 0x048fe40003f26270 */
[----:B------:R-:W-:Y:S02]  /*0910*/  ISETP.NE.AND P0, PT, R20, RZ, PT ;  /* 0x000000ff1400720c */ /* 0x000fe40003f05270 */
[C---:B------:R-:W-:Y:S02]  /*0920*/  SEL R5, R4.reuse, 0xffffffff, P1 ;  /* 0xffffffff04057807 */ /* 0x040fe40000800000 */
[----:B------:R-:W-:-:S02]  /*0930*/  SEL R26, R4, 0xffffffff, P3 ;  /* 0xffffffff041a7807 */ /* 0x000fc40001800000 */
[----:B------:R-:W-:Y:S02]  /*0940*/  SEL R20, R5, RZ, P0 ;  /* 0x000000ff05147207 */ /* 0x000fe40000000000 */
[----:B------:R-:W-:Y:S02]  /*0950*/  SEL R26, R26, RZ, P2 ;  /* 0x000000ff1a1a7207 */ /* 0x000fe40001000000 */
[C---:B-----5:R-:W-:Y:S02]  /*0960*/  ISETP.GE.AND P4, PT, R6.reuse, 0x1, PT ;  /* 0x000000010600780c */ /* 0x060fe40003f86270 */
[C---:B----4-:R-:W-:Y:S02]  /*0970*/  ISETP.GE.AND P5, PT, R7.reuse, 0x1, PT ;  /* 0x000000010700780c */ /* 0x050fe40003fa6270 */
[----:B------:R-:W-:Y:S02]  /*0980*/  ISETP.NE.AND P3, PT, R6, RZ, PT ;  /* 0x000000ff0600720c */ /* 0x000fe40003f65270 */
[----:B------:R-:W-:-:S02]  /*0990*/  ISETP.NE.AND P2, PT, R7, RZ, PT ;  /* 0x000000ff0700720c */ /* 0x000fc40003f45270 */
[C---:B------:R-:W-:Y:S02]  /*09a0*/  SEL R5, R4.reuse, 0xffffffff, P4 ;  /* 0xffffffff04057807 */ /* 0x040fe40002000000 */
[----:B------:R-:W-:Y:S02]  /*09b0*/  SEL R6, R4, 0xffffffff, P5 ;  /* 0xffffffff04067807 */ /* 0x000fe40002800000 */
[----:B------:R-:W-:Y:S02]  /*09c0*/  ISETP.GE.AND P1, PT, R8, 0x1, PT ;  /* 0x000000010800780c */ /* 0x000fe40003f26270 */
[----:B------:R-:W-:Y:S02]  /*09d0*/  ISETP.GE.AND P5, PT, R9, 0x1, PT ;  /* 0x000000010900780c */ /* 0x000fe40003fa6270 */
[----:B------:R-:W-:Y:S02]  /*09e0*/  IADD3 R20, PT, PT, R26, R25, R20 ;  /* 0x000000191a147210 */ /* 0x000fe40007ffe014 */
[----:B------:R-:W-:-:S02]  /*09f0*/  ISETP.NE.AND P0, PT, R8, RZ, PT ;  /* 0x000000ff0800720c */ /* 0x000fc40003f05270 */
[----:B------:R-:W-:Y:S02]  /*0a00*/  SEL R5, R5, RZ, P3 ;  /* 0x000000ff05057207 */ /* 0x000fe40001800000 */
[----:B------:R-:W-:Y:S02]  /*0a10*/  SEL R6, R6, RZ, P2 ;  /* 0x000000ff06067207 */ /* 0x000fe40001000000 */
[----:B------:R-:W-:Y:S02]  /*0a20*/  ISETP.NE.AND P4, PT, R9, RZ, PT ;  /* 0x000000ff0900720c */ /* 0x000fe40003f85270 */
[C---:B------:R-:W-:Y:S02]  /*0a30*/  SEL R7, R4.reuse, 0xffffffff, P1 ;  /* 0xffffffff04077807 */ /* 0x040fe40000800000 */
[----:B------:R-:W-:Y:S02]  /*0a40*/  SEL R8, R4, 0xffffffff, P5 ;  /* 0xffffffff04087807 */ /* 0x000fe40002800000 */
[----:B------:R-:W-:-:S02]  /*0a50*/  IADD3 R5, PT, PT, R6, R20, R5 ;  /* 0x0000001406057210 */ /* 0x000fc40007ffe005 */
[----:B------:R-:W-:Y:S02]  /*0a60*/  SEL R6, R7, RZ, P0 ;  /* 0x000000ff07067207 */ /* 0x000fe40000000000 */
[----:B------:R-:W-:Y:S02]  /*0a70*/  SEL R8, R8, RZ, P4 ;  /* 0x000000ff08087207 */ /* 0x000fe40002000000 */
[----:B------:R-:W-:Y:S02]  /*0a80*/  ISETP.GE.AND P5, PT, R19, 0x1, PT ;  /* 0x000000011300780c */ /* 0x000fe40003fa6270 */
[----:B------:R-:W-:Y:S02]  /*0a90*/  ISETP.GE.AND P4, PT, R17, 0x1, PT ;  /* 0x000000011100780c */ /* 0x000fe40003f86270 */
[----:B------:R-:W-:Y:S02]  /*0aa0*/  IADD3 R5, PT, PT, R8, R5, R6 ;  /* 0x0000000508057210 */ /* 0x000fe40007ffe006 */
[----:B------:R-:W-:-:S02]  /*0ab0*/  SEL R7, R4, 0xffffffff, P5 ;  /* 0xffffffff04077807 */ /* 0x000fc40002800000 */
[----:B------:R-:W-:Y:S02]  /*0ac0*/  ISETP.NE.AND P3, PT, R17, RZ, PT ;  /* 0x000000ff1100720c */ /* 0x000fe40003f65270 */
[----:B------:R-:W-:Y:S02]  /*0ad0*/  ISETP.NE.AND P2, PT, R19, RZ, PT ;  /* 0x000000ff1300720c */ /* 0x000fe40003f45270 */
[----:B------:R-:W-:Y:S02]  /*0ae0*/  ISETP.GE.AND P1, PT, R18, 0x1, PT ;  /* 0x000000011200780c */ /* 0x000fe40003f26270 */
[----:B------:R-:W-:Y:S02]  /*0af0*/  SEL R6, R4, 0xffffffff, P4 ;  /* 0xffffffff04067807 */ /* 0x000fe40002000000 */
[----:B------:R-:W-:Y:S02]  /*0b00*/  ISETP.GE.AND P5, PT, R16, 0x1, PT ;  /* 0x000000011000780c */ /* 0x000fe40003fa6270 */
[----:B------:R-:W-:-:S02]  /*0b10*/  ISETP.NE.AND P0, PT, R18, RZ, PT ;  /* 0x000000ff1200720c */ /* 0x000fc40003f05270 */
[----:B------:R-:W-:Y:S02]  /*0b20*/  ISETP.NE.AND P4, PT, R16, RZ, PT ;  /* 0x000000ff1000720c */ /* 0x000fe40003f85270 */
[----:B------:R-:W-:Y:S02]  /*0b30*/  SEL R6, R6, RZ, P3 ;  /* 0x000000ff06067207 */ /* 0x000fe40001800000 */
[----:B------:R-:W-:Y:S02]  /*0b40*/  SEL R7, R7, RZ, P2 ;  /* 0x000000ff07077207 */ /* 0x000fe40001000000 */
[C---:B------:R-:W-:Y:S02]  /*0b50*/  SEL R8, R4.reuse, 0xffffffff, P1 ;  /* 0xffffffff04087807 */ /* 0x040fe40000800000 */
[----:B------:R-:W-:Y:S02]  /*0b60*/  SEL R9, R4, 0xffffffff, P5 ;  /* 0xffffffff04097807 */ /* 0x000fe40002800000 */
[----:B------:R-:W-:-:S02]  /*0b70*/  IADD3 R5, PT, PT, R7, R5, R6 ;  /* 0x0000000507057210 */ /* 0x000fc40007ffe006 */
[----:B------:R-:W-:Y:S02]  /*0b80*/  SEL R8, R8, RZ, P0 ;  /* 0x000000ff08087207 */ /* 0x000fe40000000000 */
[----:B------:R-:W-:Y:S02]  /*0b90*/  SEL R9, R9, RZ, P4 ;  /* 0x000000ff09097207 */ /* 0x000fe40002000000 */
[C---:B------:R-:W-:Y:S02]  /*0ba0*/  ISETP.GE.AND P4, PT, R24.reuse, 0x1, PT ;  /* 0x000000011800780c */ /* 0x040fe40003f86270 */
[----:B------:R-:W-:Y:S02]  /*0bb0*/  ISETP.GE.AND P5, PT, R15, 0x1, PT ;  /* 0x000000010f00780c */ /* 0x000fe40003fa6270 */
[----:B------:R-:W-:Y:S02]  /*0bc0*/  IADD3 R8, PT, PT, R9, R5, R8 ;  /* 0x0000000509087210 */ /* 0x000fe40007ffe008 */
[----:B------:R-:W-:-:S02]  /*0bd0*/  ISETP.NE.AND P3, PT, R24, RZ, PT ;  /* 0x000000ff1800720c */ /* 0x000fc40003f65270 */
[----:B------:R-:W-:Y:S02]  /*0be0*/  ISETP.NE.AND P2, PT, R15, RZ, PT ;  /* 0x000000ff0f00720c */ /* 0x000fe40003f45270 */
[C---:B------:R-:W-:Y:S02]  /*0bf0*/  SEL R5, R4.reuse, 0xffffffff, P4 ;  /* 0xffffffff04057807 */ /* 0x040fe40002000000 */
[----:B------:R-:W-:Y:S02]  /*0c00*/  SEL R6, R4, 0xffffffff, P5 ;  /* 0xffffffff04067807 */ /* 0x000fe40002800000 */
[----:B------:R-:W-:Y:S02]  /*0c10*/  ISETP.GE.AND P1, PT, R21, 0x1, PT ;  /* 0x000000011500780c */ /* 0x000fe40003f26270 */
[----:B------:R-:W-:Y:S02]  /*0c20*/  ISETP.GE.AND P5, PT, R22, 0x1, PT ;  /* 0x000000011600780c */ /* 0x000fe40003fa6270 */
[----:B------:R-:W-:-:S02]  /*0c30*/  SEL R7, R5, RZ, P3 ;  /* 0x000000ff05077207 */ /* 0x000fc40001800000 */
[----:B------:R-:W-:Y:S02]  /*0c40*/  SEL R9, R6, RZ, P2 ;  /* 0x000000ff06097207 */ /* 0x000fe40001000000 */
[----:B------:R-:W-:Y:S02]  /*0c50*/  ISETP.NE.AND P0, PT, R21, RZ, PT ;  /* 0x000000ff1500720c */ /* 0x000fe40003f05270 */
        /* <DEDUP_REMOVED lines=9> */
[----:B------:R-:W-:-:S02]  /*0cf0*/  ISETP.NE.AND P3, PT, R23, RZ, PT ;  /* 0x000000ff1700720c */ /* 0x000fc40003f65270 */
[----:B------:R-:W-:Y:S02]  /*0d00*/  ISETP.NE.AND P2, PT, R13, RZ, PT ;  /* 0x000000ff0d00720c */ /* 0x000fe40003f45270 */
[----:B------:R-:W-:Y:S02]  /*0d10*/  ISETP.GE.AND P1, PT, R12, 0x1, PT ;  /* 0x000000010c00780c */ /* 0x000fe40003f26270 */
[C---:B------:R-:W-:Y:S02]  /*0d20*/  SEL R6, R4.reuse, 0xffffffff, P4 ;  /* 0xffffffff04067807 */ /* 0x040fe40002000000 */
[----:B------:R-:W-:Y:S02]  /*0d30*/  SEL R7, R4, 0xffffffff, P5 ;  /* 0xffffffff04077807 */ /* 0x000fe40002800000 */
[----:B------:R-:W-:Y:S02]  /*0d40*/  ISETP.GE.AND P5, PT, R11, 0x1, PT ;  /* 0x000000010b00780c */ /* 0x000fe40003fa6270 */
[----:B------:R-:W-:-:S02]  /*0d50*/  SEL R6, R6, RZ, P3 ;  /* 0x000000ff06067207 */ /* 0x000fc40001800000 */
[----:B------:R-:W-:Y:S02]  /*0d60*/  SEL R7, R7, RZ, P2 ;  /* 0x000000ff07077207 */ /* 0x000fe40001000000 */
[----:B------:R-:W-:Y:S02]  /*0d70*/  SEL R8, R4, 0xffffffff, P1 ;  /* 0xffffffff04087807 */ /* 0x000fe40000800000 */
[----:B------:R-:W-:Y:S02]  /*0d80*/  ISETP.NE.AND P0, PT, R12, RZ, PT ;  /* 0x000000ff0c00720c */ /* 0x000fe40003f05270 */
[----:B------:R-:W-:Y:S02]  /*0d90*/  ISETP.GE.AND P1, PT, R10, 0x1, PT ;  /* 0x000000010a00780c */ /* 0x000fe40003f26270 */
[----:B------:R-:W-:Y:S02]  /*0da0*/  ISETP.NE.AND P4, PT, R11, RZ, PT ;  /* 0x000000ff0b00720c */ /* 0x000fe40003f85270 */
[----:B------:R-:W-:-:S02]  /*0db0*/  SEL R9, R4, 0xffffffff, P5 ;  /* 0xffffffff04097807 */ /* 0x000fc40002800000 */
[----:B------:R-:W-:Y:S02]  /*0dc0*/  ISETP.GE.AND P3, PT, R14, 0x1, PT ;  /* 0x000000010e00780c */ /* 0x000fe40003f66270 */
[----:B------:R-:W-:Y:S02]  /*0dd0*/  IADD3 R5, PT, PT, R7, R5, R6 ;  /* 0x0000000507057210 */ /* 0x000fe40007ffe006 */
[----:B------:R-:W-:Y:S02]  /*0de0*/  SEL R8, R8, RZ, P0 ;  /* 0x000000ff08087207 */ /* 0x000fe40000000000 */
[----:B------:R-:W-:Y:S02]  /*0df0*/  SEL R6, R4, 0xffffffff, P1 ;  /* 0xffffffff04067807 */ /* 0x000fe40000800000 */
[----:B------:R-:W-:Y:S02]  /*0e00*/  SEL R9, R9, RZ, P4 ;  /* 0x000000ff09097207 */ /* 0x000fe40002000000 */
[----:B------:R-:W-:-:S02]  /*0e10*/  ISETP.NE.AND P0, PT, R10, RZ, PT ;  /* 0x000000ff0a00720c */ /* 0x000fc40003f05270 */
        /* <DEDUP_REMOVED lines=13> */
.L_x_3:
        /* <DEDUP_REMOVED lines=9> */
.L_x_7:


//--------------------- .text._Z9C_ComputePiS_S_  --------------------------
	.section	.text._Z9C_ComputePiS_S_,"ax",@progbits
	.align	128
        .global         _Z9C_ComputePiS_S_
        .type           _Z9C_ComputePiS_S_,@function
        .size           _Z9C_ComputePiS_S_,(.L_x_8 - _Z9C_ComputePiS_S_)
        .other          _Z9C_ComputePiS_S_,@"STO_CUDA_ENTRY STV_DEFAULT"
_Z9C_ComputePiS_S_:
.text._Z9C_ComputePiS_S_:
[----:B------:R-:W-:Y:S01]  /*0000*/  LDC R1, c[0x0][0x37c] ;  /* 0x0000df00ff017b82 */ /* 0x000fe20000000800 */
[----:B------:R-:W0:Y:S07]  /*0010*/  S2R R0, SR_TID.X ;  /* 0x0000000000007919 */ /* 0x000e2e0000002100 */
[----:B------:R-:W0:Y:S01]  /*0020*/  LDC.64 R2, c[0x0][0x388] ;  /* 0x0000e200ff027b82 */ /* 0x000e220000000a00 */
[----:B------:R-:W1:Y:S01]  /*0030*/  LDCU.64 UR4, c[0x0][0x380] ;  /* 0x00007000ff0477ac */ /* 0x000e620008000a00 */
[----:B------:R-:W-:Y:S01]  /*0040*/  IMAD.MOV.U32 R14, RZ, RZ, RZ ;  /* 0x000000ffff0e7224 */ /* 0x000fe200078e00ff */
[----:B------:R-:W2:Y:S01]  /*0050*/  LDCU.64 UR6, c[0x0][0x358] ;  /* 0x00006b00ff0677ac */ /* 0x000ea20008000a00 */
[----:B-1----:R-:W-:-:S04]  /*0060*/  UIADD3 UR4, UP0, UPT, UR4, 0x10, URZ ;  /* 0x0000001004047890 */ /* 0x002fc8000ff1e0ff */
[----:B------:R-:W-:Y:S01]  /*0070*/  UIADD3.X UR5, UPT, UPT, URZ, UR5, URZ, UP0, !UPT ;  /* 0x00000005ff057290 */ /* 0x000fe200087fe4ff */
[----:B0-----:R-:W-:-:S03]  /*0080*/  IMAD.WIDE.U32 R2, R0, 0x4, R2 ;  /* 0x0000000400027825 */ /* 0x001fc600078e0002 */
[----:B------:R-:W-:Y:S01]  /*0090*/  IADD3 R4, P0, PT, R2, 0x27100, RZ ;  /* 0x0002710002047810 */ /* 0x000fe20007f1e0ff */
[----:B------:R-:W-:Y:S01]  /*00a0*/  IMAD.U32 R2, RZ, RZ, UR4 ;  /* 0x00000004ff027e24 */ /* 0x000fe2000f8e00ff */
[----:B------:R-:W-:-:S03]  /*00b0*/  UMOV UR4, URZ ;  /* 0x000000ff00047c82 */ /* 0x000fc60008000000 */
[----:B------:R-:W-:Y:S02]  /*00c0*/  IMAD.X R5, RZ, RZ, R3, P0 ;  /* 0x000000ffff057224 */ /* 0x000fe400000e0603 */
[----:B--2---:R-:W-:-:S07]  /*00d0*/  IMAD.U32 R3, RZ, RZ, UR5 ;  /* 0x00000005ff037e24 */ /* 0x004fce000f8e00ff */
.L_x_4:
[----:B------:R-:W2:Y:S04]  /*00e0*/  LDG.E R6, desc[UR6][R2.64+-0x10] ;  /* 0xfffff00602067981 */ /* 0x000ea8000c1e1900 */
[----:B------:R-:W2:Y:S04]  /*00f0*/  LDG.E R7, desc[UR6][R4.64+-0x27100] ;  /* 0xfd8f000604077981 */ /* 0x000ea8000c1e1900 */
[----:B------:R-:W3:Y:S04]  /*0100*/  LDG.E R8, desc[UR6][R2.64+-0xc] ;  /* 0xfffff40602087981 */ /* 0x000ee8000c1e1900 */
[----:B------:R-:W3:Y:S04]  /*0110*/  LDG.E R9, desc[UR6][R4.64+-0x1d4c0] ;  /* 0xfe2b400604097981 */ /* 0x000ee8000c1e1900 */
[----:B------:R-:W4:Y:S04]  /*0120*/  LDG.E R10, desc[UR6][R2.64+-0x8] ;  /* 0xfffff806020a7981 */ /* 0x000f28000c1e1900 */
[----:B------:R-:W4:Y:S04]  /*0130*/  LDG.E R11, desc[UR6][R4.64+-0x13880] ;  /* 0xfec78006040b7981 */ /* 0x000f28000c1e1900 */
[----:B------:R-:W5:Y:S04]  /*0140*/  LDG.E R12, desc[UR6][R2.64+-0x4] ;  /* 0xfffffc06020c7981 */ /* 0x000f68000c1e1900 */
[----:B------:R-:W5:Y:S04]  /*0150*/  LDG.E R13, desc[UR6][R4.64+-0x9c40] ;  /* 0xff63c006040d7981 */ /* 0x000f68000c1e1900 */
[----:B------:R-:W5:Y:S04]  /*0160*/  LDG.E R20, desc[UR6][R2.64] ;  /* 0x0000000602147981 */ /* 0x000f68000c1e1900 */
[----:B------:R-:W5:Y:S04]  /*0170*/  LDG.E R21, desc[UR6][R4.64] ;  /* 0x0000000604157981 */ /* 0x000f68000c1e1900 */
[----:B------:R-:W5:Y:S04]  /*0180*/  LDG.E R23, desc[UR6][R2.64+0x4] ;  /* 0x0000040602177981 */ /* 0x000f68000c1e1900 */
[----:B------:R-:W5:Y:S04]  /*0190*/  LDG.E R22, desc[UR6][R4.64+0x9c40] ;  /* 0x009c400604167981 */ /* 0x000f68000c1e1900 */
[----:B------:R-:W5:Y:S01]  /*01a0*/  LDG.E R19, desc[UR6][R4.64+0x4e200] ;  /* 0x04e2000604137981 */ /* 0x000f62000c1e1900 */
[----:B--2---:R-:W-:-:S02]  /*01b0*/  ISETP.GT.AND P6, PT, R6, R7, PT ;  /* 0x000000070600720c */ /* 0x004fc40003fc4270 */
[----:B------:R-:W-:Y:S02]  /*01c0*/  ISETP.GE.AND P4, PT, R6, R7, PT ;  /* 0x000000070600720c */ /* 0x000fe40003f86270 */
[----:B------:R-:W-:Y:S01]  /*01d0*/  SEL R15, RZ, 0x1, !P6 ;  /* 0x00000001ff0f7807 */ /* 0x000fe20007000000 */
[----:B------:R-:W2:Y:S01]  /*01e0*/  LDG.E R6, desc[UR6][R2.64+0x8] ;  /* 0x0000080602067981 */ /* 0x000ea2000c1e1900 */
[----:B---3--:R-:W-:-:S03]  /*01f0*/  ISETP.GT.AND P5, PT, R8, R9, PT ;  /* 0x000000090800720c */ /* 0x008fc60003fa4270 */
[----:B------:R-:W2:Y:S01]  /*0200*/  LDG.E R7, desc[UR6][R4.64+0x13880] ;  /* 0x0138800604077981 */ /* 0x000ea2000c1e1900 */
[----:B------:R-:W-:Y:S02]  /*0210*/  ISETP.GE.AND P3, PT, R8, R9, PT ;  /* 0x000000090800720c */ /* 0x000fe40003f66270 */
[----:B------:R-:W-:Y:S01]  /*0220*/  SEL R16, RZ, 0x1, !P5 ;  /* 0x00000001ff107807 */ /* 0x000fe20006800000 */
[----:B------:R-:W3:Y:S01]  /*0230*/  LDG.E R8, desc[UR6][R2.64+0xc] ;  /* 0x00000c0602087981 */ /* 0x000ee2000c1e1900 */
[----:B----4-:R-:W-:-:S03]  /*0240*/  ISETP.GT.AND P2, PT, R10, R11, PT ;  /* 0x0000000b0a00720c */ /* 0x010fc60003f44270 */
[----:B------:R-:W3:Y:S01]  /*0250*/  LDG.E R9, desc[UR6][R4.64+0x1d4c0] ;  /* 0x01d4c00604097981 */ /* 0x000ee2000c1e1900 */
[----:B------:R-:W-:Y:S02]  /*0260*/  ISETP.GE.AND P1, PT, R10, R11, PT ;  /* 0x0000000b0a00720c */ /* 0x000fe40003f26270 */
[----:B------:R-:W-:Y:S01]  /*0270*/  SEL R15, R15, 0xffffffff, P4 ;  /* 0xffffffff0f0f7807 */ /* 0x000fe20002000000 */
[----:B------:R-:W4:Y:S01]  /*0280*/  LDG.E R10, desc[UR6][R2.64+0x10] ;  /* 0x00001006020a7981 */ /* 0x000f22000c1e1900 */
[----:B-----5:R-:W-:-:S03]  /*0290*/  ISETP.GT.AND P6, PT, R12, R13, PT ;  /* 0x0000000d0c00720c */ /* 0x020fc60003fc4270 */
[----:B------:R-:W4:Y:S01]  /*02a0*/  LDG.E R11, desc[UR6][R4.64+0x27100] ;  /* 0x02710006040b7981 */ /* 0x000f22000c1e1900 */
[----:B------:R-:W-:Y:S02]  /*02b0*/  ISETP.GE.AND P0, PT, R12, R13, PT ;  /* 0x0000000d0c00720c */ /* 0x000fe40003f06270 */
[----:B------:R-:W-:Y:S01]  /*02c0*/  SEL R16, R16, 0xffffffff, P3 ;  /* 0xffffffff10107807 */ /* 0x000fe20001800000 */
[----:B------:R-:W5:Y:S01]  /*02d0*/  LDG.E R12, desc[UR6][R2.64+0x14] ;  /* 0x00001406020c7981 */ /* 0x000f62000c1e1900 */
[----:B------:R-:W-:Y:S02]  /*02e0*/  SEL R17, RZ, 0x1, !P2 ;  /* 0x00000001ff117807 */ /* 0x000fe40005000000 */
[----:B------:R-:W-:Y:S01]  /*02f0*/  SEL R18, RZ, 0x1, !P6 ;  /* 0x00000001ff127807 */ /* 0x000fe20007000000 */
[----:B------:R-:W5:Y:S01]  /*0300*/  LDG.E R13, desc[UR6][R4.64+0x30d40] ;  /* 0x030d4006040d7981 */ /* 0x000f62000c1e1900 */
[----:B------:R-:W-:Y:S02]  /*0310*/  IADD3 R15, PT, PT, R16, R15, R14 ;  /* 0x0000000f100f7210 */ /* 0x000fe40007ffe00e */
[----:B------:R-:W-:Y:S01]  /*0320*/  SEL R24, R17, 0xffffffff, P1 ;  /* 0xffffffff11187807 */ /* 0x000fe20000800000 */
[----:B------:R-:W5:Y:S01]  /*0330*/  LDG.E R14, desc[UR6][R2.64+0x18] ;  /* 0x00001806020e7981 */ /* 0x000f62000c1e1900 */
[----:B------:R-:W-:-:S02]  /*0340*/  SEL R18, R18, 0xffffffff, P0 ;  /* 0xffffffff12127807 */ /* 0x000fc40000000000 */
[-C--:B------:R-:W-:Y:S01]  /*0350*/  ISETP.GT.AND P0, PT, R20, R21.reuse, PT ;  /* 0x000000151400720c */ /* 0x080fe20003f04270 */
[----:B------:R-:W5:Y:S01]  /*0360*/  LDG.E R16, desc[UR6][R2.64+0x1c] ;  /* 0x00001c0602107981 */ /* 0x000f62000c1e1900 */
[CC--:B------:R-:W-:Y:S02]  /*0370*/  ISETP.GT.AND P1, PT, R23.reuse, R22.reuse, PT ;  /* 0x000000161700720c */ /* 0x0c0fe40003f24270 */
[----:B------:R-:W-:Y:S01]  /*0380*/  ISETP.GE.AND P3, PT, R23, R22, PT ;  /* 0x000000161700720c */ /* 0x000fe20003f66270 */
[----:B------:R-:W5:Y:S01]  /*0390*/  LDG.E R17, desc[UR6][R4.64+0x445c0] ;  /* 0x0445c00604117981 */ /* 0x000f62000c1e1900 */
[----:B------:R-:W-:Y:S02]  /*03a0*/  IADD3 R24, PT, PT, R18, R24, R15 ;  /* 0x0000001812187210 */ /* 0x000fe40007ffe00f */
[----:B------:R-:W-:Y:S01]  /*03b0*/  ISETP.GE.AND P2, PT, R20, R21, PT ;  /* 0x000000151400720c */ /* 0x000fe20003f46270 */
[----:B------:R-:W5:Y:S01]  /*03c0*/  LDG.E R15, desc[UR6][R4.64+0x3a980] ;  /* 0x03a98006040f7981 */ /* 0x000f62000c1e1900 */
[----:B------:R-:W-:-:S02]  /*03d0*/  SEL R22, RZ, 0x1, !P0 ;  /* 0x00000001ff167807 */ /* 0x000fc40004000000 */
[----:B------:R-:W-:Y:S01]  /*03e0*/  SEL R25, RZ, 0x1, !P1 ;  /* 0x00000001ff197807 */ /* 0x000fe20004800000 */
[----:B------:R-:W5:Y:S01]  /*03f0*/  LDG.E R18, desc[UR6][R2.64+0x20] ;  /* 0x0000200602127981 */ /* 0x000f62000c1e1900 */
[----:B------:R-:W-:Y:S02]  /*0400*/  SEL R23, R22, 0xffffffff, P2 ;  /* 0xffffffff16177807 */ /* 0x000fe40001000000 */
[----:B------:R-:W-:Y:S01]  /*0410*/  SEL R25, R25, 0xffffffff, P3 ;  /* 0xffffffff19197807 */ /* 0x000fe20001800000 */
[----:B------:R-:W5:Y:S04]  /*0420*/  LDG.E R21, desc[UR6][R2.64+0x24] ;  /* 0x0000240602157981 */ /* 0x000f68000c1e1900 */
[----:B------:R-:W5:Y:S01]  /*0430*/  LDG.E R20, desc[UR6][R4.64+0x57e40] ;  /* 0x057e400604147981 */ /* 0x000f62000c1e1900 */
[----:B------:R-:W-:-:S03]  /*0440*/  IADD3 R26, PT, PT, R25, R23, R24 ;  /* 0x00000017191a7210 */ /* 0x000fc60007ffe018 */
[----:B------:R-:W5:Y:S04]  /*0450*/  LDG.E R25, desc[UR6][R2.64+0x28] ;  /* 0x0000280602197981 */ /* 0x000f68000c1e1900 */
[----:B------:R-:W5:Y:S04]  /*0460*/  LDG.E R22, desc[UR6][R4.64+0x61a80] ;  /* 0x061a800604167981 */ /* 0x000f68000c1e1900 */
[----:B------:R-:W5:Y:S04]  /*0470*/  LDG.E R23, desc[UR6][R2.64+0x2c] ;  /* 0x00002c0602177981 */ /* 0x000f68000c1e1900 */
[----:B------:R-:W5:Y:S01]  /*0480*/  LDG.E R24, desc[UR6][R4.64+0x6b6c0] ;  /* 0x06b6c00604187981 */ /* 0x000f62000c1e1900 */
[----:B------:R-:W-:-:S04]  /*0490*/  UIADD3 UR4, UPT, UPT, UR4, 0x10, URZ ;  /* 0x0000001004047890 */ /* 0x000fc8000fffe0ff */
[----:B------:R-:W-:Y:S01]  /*04a0*/  UISETP.NE.AND UP0, UPT, UR4, 0x2710, UPT ;  /* 0x000027100400788c */ /* 0x000fe2000bf05270 */
[CC--:B--2---:R-:W-:Y:S02]  /*04b0*/  ISETP.GT.AND P4, PT, R6.reuse, R7.reuse, PT ;  /* 0x000000070600720c */ /* 0x0c4fe40003f84270 */
[----:B------:R-:W-:Y:S02]  /*04c0*/  ISETP.GE.AND P1, PT, R6, R7, PT ;  /* 0x000000070600720c */ /* 0x000fe40003f26270 */
[----:B------:R-:W-:Y:S02]  /*04d0*/  SEL R6, RZ, 0x1, !P4 ;  /* 0x00000001ff067807 */ /* 0x000fe40006000000 */
[CC--:B---3--:R-:W-:Y:S02]  /*04e0*/  ISETP.GT.AND P5, PT, R8.reuse, R9.reuse, PT ;  /* 0x000000090800720c */ /* 0x0c8fe40003fa4270 */
[----:B------:R-:W-:Y:S02]  /*04f0*/  ISETP.GE.AND P3, PT, R8, R9, PT ;  /* 0x000000090800720c */ /* 0x000fe40003f66270 */
[----:B------:R-:W-:-:S02]  /*0500*/  SEL R7, RZ, 0x1, !P5 ;  /* 0x00000001ff077807 */ /* 0x000fc40006800000 */
[----:B----4-:R-:W-:Y:S02]  /*0510*/  ISETP.GT.AND P2, PT, R10, R11, PT ;  /* 0x0000000b0a00720c */ /* 0x010fe40003f44270 */
[----:B------:R-:W-:Y:S02]  /*0520*/  SEL R9, R6, 0xffffffff, P1 ;  /* 0xffffffff06097807 */ /* 0x000fe40000800000 */
[----:B------:R-:W-:Y:S02]  /*0530*/  SEL R8, R7, 0xffffffff, P3 ;  /* 0xffffffff07087807 */ /* 0x000fe40001800000 */
[----:B-----5:R-:W-:Y:S02]  /*0540*/  ISETP.GT.AND P4, PT, R12, R13, PT ;  /* 0x0000000d0c00720c */ /* 0x020fe40003f84270 */
[----:B------:R-:W-:Y:S02]  /*0550*/  ISETP.GE.AND P0, PT, R10, R11, PT ;  /* 0x0000000b0a00720c */ /* 0x000fe40003f06270 */
[----:B------:R-:W-:-:S02]  /*0560*/  ISETP.GE.AND P5, PT, R12, R13, PT ;  /* 0x0000000d0c00720c */ /* 0x000fc40003fa6270 */
[----:B------:R-:W-:Y:S02]  /*0570*/  SEL R6, RZ, 0x1, !P2 ;  /* 0x00000001ff067807 */ /* 0x000fe40005000000 */
[----:B------:R-:W-:Y:S02]  /*0580*/  SEL R7, RZ, 0x1, !P4 ;  /* 0x00000001ff077807 */ /* 0x000fe40006000000 */
[----:B------:R-:W-:Y:S02]  /*0590*/  IADD3 R8, PT, PT, R8, R9, R26 ;  /* 0x0000000908087210 */ /* 0x000fe40007ffe01a */
[----:B------:R-:W-:Y:S02]  /*05a0*/  SEL R6, R6, 0xffffffff, P0 ;  /* 0xffffffff06067807 */ /* 0x000fe40000000000 */
[----:B------:R-:W-:Y:S02]  /*05b0*/  SEL R7, R7, 0xffffffff, P5 ;  /* 0xffffffff07077807 */ /* 0x000fe40002800000 */
[----:B------:R-:W-:-:S02]  /*05c0*/  ISETP.GT.AND P4, PT, R14, R15, PT ;  /* 0x0000000f0e00720c */ /* 0x000fc40003f84270 */
[----:B------:R-:W-:Y:S02]  /*05d0*/  ISETP.GT.AND P5, PT, R16, R17, PT ;  /* 0x000000111000720c */ /* 0x000fe40003fa4270 */
[----:B------:R-:W-:Y:S02]  /*05e0*/  ISETP.GT.AND P2, PT, R18, R19, PT ;  /* 0x000000131200720c */ /* 0x000fe40003f44270 */
[----:B------:R-:W-:Y:S02]  /*05f0*/  IADD3 R6, PT, PT, R7, R6, R8 ;  /* 0x0000000607067210 */ /* 0x000fe40007ffe008 */
[----:B------:R-:W-:Y:S02]  /*0600*/  ISETP.GE.AND P1, PT, R14, R15, PT ;  /* 0x0000000f0e00720c */ /* 0x000fe40003f26270 */
[----:B------:R-:W-:Y:S02]  /*0610*/  ISETP.GE.AND P3, PT, R16, R17, PT ;  /* 0x000000111000720c */ /* 0x000fe40003f66270 */
[----:B------:R-:W-:-:S02]  /*0620*/  ISETP.GE.AND P0, PT, R18, R19, PT ;  /* 0x000000131200720c */ /* 0x000fc40003f06270 */
[----:B------:R-:W-:Y:S02]  /*0630*/  SEL R7, RZ, 0x1, !P4 ;  /* 0x00000001ff077807 */ /* 0x000fe40006000000 */
[----:B------:R-:W-:Y:S02]  /*0640*/  SEL R8, RZ, 0x1, !P5 ;  /* 0x00000001ff087807 */ /* 0x000fe40006800000 */
[----:B------:R-:W-:Y:S02]  /*0650*/  SEL R9, RZ, 0x1, !P2 ;  /* 0x00000001ff097807 */ /* 0x000fe40005000000 */
[----:B------:R-:W-:Y:S02]  /*0660*/  ISETP.GT.AND P4, PT, R21, R20, PT ;  /* 0x000000141500720c */ /* 0x000fe40003f84270 */
[----:B------:R-:W-:Y:S02]  /*0670*/  SEL R7, R7, 0xffffffff, P1 ;  /* 0xffffffff07077807 */ /* 0x000fe40000800000 */
[----:B------:R-:W-:-:S02]  /*0680*/  SEL R8, R8, 0xffffffff, P3 ;  /* 0xffffffff08087807 */ /* 0x000fc40001800000 */
[----:B------:R-:W-:Y:S02]  /*0690*/  SEL R9, R9, 0xffffffff, P0 ;  /* 0xffffffff09097807 */ /* 0x000fe40000000000 */
[----:B------:R-:W-:Y:S02]  /*06a0*/  ISETP.GE.AND P5, PT, R21, R20, PT ;  /* 0x000000141500720c */ /* 0x000fe40003fa6270 */
[----:B------:R-:W-:Y:S02]  /*06b0*/  SEL R10, RZ, 0x1, !P4 ;  /* 0x00000001ff0a7807 */ /* 0x000fe40006000000 */
[----:B------:R-:W-:Y:S02]  /*06c0*/  ISETP.GT.AND P0, PT, R25, R22, PT ;  /* 0x000000161900720c */ /* 0x000fe40003f04270 */
[----:B------:R-:W-:Y:S02]  /*06d0*/  ISETP.GT.AND P1, PT, R23, R24, PT ;  /* 0x000000181700720c */ /* 0x000fe40003f24270 */
[----:B------:R-:W-:-:S02]  /*06e0*/  IADD3 R6, PT, PT, R8, R7, R6 ;  /* 0x0000000708067210 */ /* 0x000fc40007ffe006 */
[----:B------:R-:W-:Y:S02]  /*06f0*/  SEL R10, R10, 0xffffffff, P5 ;  /* 0xffffffff0a0a7807 */ /* 0x000fe40002800000 */
[----:B------:R-:W-:Y:S02]  /*0700*/  ISETP.GE.AND P2, PT, R25, R22, PT ;  /* 0x000000161900720c */ /* 0x000fe40003f46270 */
[----:B------:R-:W-:Y:S02]  /*0710*/  ISETP.GE.AND P3, PT, R23, R24, PT ;  /* 0x000000181700720c */ /* 0x000fe40003f66270 */
[----:B------:R-:W-:Y:S02]  /*0720*/  SEL R7, RZ, 0x1, !P0 ;  /* 0x00000001ff077807 */ /* 0x000fe40004000000 */
[----:B------:R-:W-:Y:S02]  /*0730*/  SEL R8, RZ, 0x1, !P1 ;  /* 0x00000001ff087807 */ /* 0x000fe40004800000 */
[----:B------:R-:W-:-:S02]  /*0740*/  IADD3 R2, P0, PT, R2, 0x40, RZ ;  /* 0x0000004002027810 */ /* 0x000fc40007f1e0ff */
[----:B------:R-:W-:Y:S02]  /*0750*/  IADD3 R4, P1, PT, R4, 0x9c400, RZ ;  /* 0x0009c40004047810 */ /* 0x000fe40007f3e0ff */
[----:B------:R-:W-:Y:S02]  /*0760*/  IADD3 R6, PT, PT, R10, R9, R6 ;  /* 0x000000090a067210 */ /* 0x000fe40007ffe006 */
[----:B------:R-:W-:Y:S02]  /*0770*/  SEL R7, R7, 0xffffffff, P2 ;  /* 0xffffffff07077807 */ /* 0x000fe40001000000 */
[----:B------:R-:W-:Y:S01]  /*0780*/  SEL R8, R8, 0xffffffff, P3 ;  /* 0xffffffff08087807 */ /* 0x000fe20001800000 */
[----:B------:R-:W-:Y:S02]  /*0790*/  IMAD.X R3, RZ, RZ, R3, P0 ;  /* 0x000000ffff037224 */ /* 0x000fe400000e0603 */
[----:B------:R-:W-:Y:S01]  /*07a0*/  IMAD.X R5, RZ, RZ, R5, P1 ;  /* 0x000000ffff057224 */ /* 0x000fe200008e0605 */
[----:B------:R-:W-:Y:S01]  /*07b0*/  IADD3 R14, PT, PT, R8, R7, R6 ;  /* 0x00000007080e7210 */ /* 0x000fe20007ffe006 */
[----:B------:R-:W-:Y:S06]  /*07c0*/  BRA.U UP0, `(.L_x_4) ;  /* 0xfffffff900447547 */ /* 0x000fec000b83ffff */
[----:B------:R-:W0:Y:S02]  /*07d0*/  LDC.64 R2, c[0x0][0x390] ;  /* 0x0000e400ff027b82 */ /* 0x000e240000000a00 */
[----:B0-----:R-:W-:-:S05]  /*07e0*/  IMAD.WIDE.U32 R2, R0, 0x4, R2 ;  /* 0x0000000400027825 */ /* 0x001fca00078e0002 */
[----:B------:R-:W-:Y:S01]  /*07f0*/  STG.E desc[UR6][R2.64], R14 ;  /* 0x0000000e02007986 */ /* 0x000fe2000c101906 */
[----:B------:R-:W-:Y:S05]  /*0800*/  EXIT ;  /* 0x000000000000794d */ /* 0x000fea0003800000 */
.L_x_5:
        /* <DEDUP_REMOVED lines=15> */
.L_x_8:


//--------------------- .nv.shared.reserved.0     --------------------------
	.section	.nv.shared.reserved.0,"aw",@nobits
	.weak		__nv_reservedSMEM_offset_0_alias
	.size		__nv_reservedSMEM_offset_0_alias, 0, 64
	.other		__nv_reservedSMEM_offset_0_alias,@"STO_CUDA_RESERVED_SHARED STV_DEFAULT"
__nv_reservedSMEM_offset_0_alias:
	.zero		0
	.zero		64


//--------------------- .nv.constant0._Z9W_ComputePiS_ --------------------------
	.section	.nv.constant0._Z9W_ComputePiS_,"a",@progbits
	.sectionflags	@""
	.align	4
.nv.constant0._Z9W_ComputePiS_:
	.zero		912


//--------------------- .nv.constant0._Z9X_ComputePiS_ --------------------------
	.section	.nv.constant0._Z9X_ComputePiS_,"a",@progbits
	.sectionflags	@""
	.align	4
.nv.constant0._Z9X_ComputePiS_:
	.zero		912


//--------------------- .nv.constant0._Z9C_ComputePiS_S_ --------------------------
	.section	.nv.constant0._Z9C_ComputePiS_S_,"a",@progbits
	.sectionflags	@""
	.align	4
.nv.constant0._Z9C_ComputePiS_S_:
	.zero		920


//--------------------- SYMBOLS --------------------------

	.type		.nv.reservedSmem.offset0,@object
	.size		.nv.reservedSmem.offset0,0x4
